//
// Generated by NVIDIA NVVM Compiler
//
// Compiler Build ID: CL-36424714
// Cuda compilation tools, release 13.0, V13.0.88
// Based on NVVM 20.0.0
//

.version 9.0
.target sm_100
.address_size 64

	// .globl	_Z7diffSumPsS_Pjii
.global .align 1 .b8 _ZN34_INTERNAL_3551c178_4_k_cu_874b9beb4cuda3std3__45__cpo5beginE[1];
.global .align 1 .b8 _ZN34_INTERNAL_3551c178_4_k_cu_874b9beb4cuda3std3__45__cpo3endE[1];
.global .align 1 .b8 _ZN34_INTERNAL_3551c178_4_k_cu_874b9beb4cuda3std3__45__cpo6cbeginE[1];
.global .align 1 .b8 _ZN34_INTERNAL_3551c178_4_k_cu_874b9beb4cuda3std3__45__cpo4cendE[1];
.global .align 1 .b8 _ZN34_INTERNAL_3551c178_4_k_cu_874b9beb4cuda3std3__45__cpo6rbeginE[1];
.global .align 1 .b8 _ZN34_INTERNAL_3551c178_4_k_cu_874b9beb4cuda3std3__45__cpo4rendE[1];
.global .align 1 .b8 _ZN34_INTERNAL_3551c178_4_k_cu_874b9beb4cuda3std3__45__cpo7crbeginE[1];
.global .align 1 .b8 _ZN34_INTERNAL_3551c178_4_k_cu_874b9beb4cuda3std3__45__cpo5crendE[1];
.global .align 1 .b8 _ZN34_INTERNAL_3551c178_4_k_cu_874b9beb4cuda3std3__436_GLOBAL__N__3551c178_4_k_cu_874b9beb6ignoreE[1];
.global .align 1 .b8 _ZN34_INTERNAL_3551c178_4_k_cu_874b9beb4cuda3std3__419piecewise_constructE[1];
.global .align 1 .b8 _ZN34_INTERNAL_3551c178_4_k_cu_874b9beb4cuda3std3__48in_placeE[1];
.global .align 1 .b8 _ZN34_INTERNAL_3551c178_4_k_cu_874b9beb4cuda3std3__420unreachable_sentinelE[1];
.global .align 1 .b8 _ZN34_INTERNAL_3551c178_4_k_cu_874b9beb4cuda3std3__47nulloptE[1];
.global .align 1 .b8 _ZN34_INTERNAL_3551c178_4_k_cu_874b9beb4cuda3std3__48unexpectE[1];
.global .align 1 .b8 _ZN34_INTERNAL_3551c178_4_k_cu_874b9beb4cuda3std6ranges3__45__cpo4swapE[1];
.global .align 1 .b8 _ZN34_INTERNAL_3551c178_4_k_cu_874b9beb4cuda3std6ranges3__45__cpo9iter_moveE[1];
.global .align 1 .b8 _ZN34_INTERNAL_3551c178_4_k_cu_874b9beb4cuda3std6ranges3__45__cpo5beginE[1];
.global .align 1 .b8 _ZN34_INTERNAL_3551c178_4_k_cu_874b9beb4cuda3std6ranges3__45__cpo3endE[1];
.global .align 1 .b8 _ZN34_INTERNAL_3551c178_4_k_cu_874b9beb4cuda3std6ranges3__45__cpo6cbeginE[1];
.global .align 1 .b8 _ZN34_INTERNAL_3551c178_4_k_cu_874b9beb4cuda3std6ranges3__45__cpo4cendE[1];
.global .align 1 .b8 _ZN34_INTERNAL_3551c178_4_k_cu_874b9beb4cuda3std6ranges3__45__cpo7advanceE[1];
.global .align 1 .b8 _ZN34_INTERNAL_3551c178_4_k_cu_874b9beb4cuda3std6ranges3__45__cpo9iter_swapE[1];
.global .align 1 .b8 _ZN34_INTERNAL_3551c178_4_k_cu_874b9beb4cuda3std6ranges3__45__cpo4nextE[1];
.global .align 1 .b8 _ZN34_INTERNAL_3551c178_4_k_cu_874b9beb4cuda3std6ranges3__45__cpo4prevE[1];
.global .align 1 .b8 _ZN34_INTERNAL_3551c178_4_k_cu_874b9beb4cuda3std6ranges3__45__cpo4dataE[1];
.global .align 1 .b8 _ZN34_INTERNAL_3551c178_4_k_cu_874b9beb4cuda3std6ranges3__45__cpo5cdataE[1];
.global .align 1 .b8 _ZN34_INTERNAL_3551c178_4_k_cu_874b9beb4cuda3std6ranges3__45__cpo4sizeE[1];
.global .align 1 .b8 _ZN34_INTERNAL_3551c178_4_k_cu_874b9beb4cuda3std6ranges3__45__cpo5ssizeE[1];
.global .align 1 .b8 _ZN34_INTERNAL_3551c178_4_k_cu_874b9beb4cuda3std6ranges3__45__cpo8distanceE[1];
.global .align 1 .b8 _ZN34_INTERNAL_3551c178_4_k_cu_874b9beb6thrust24THRUST_300001_SM_1000_NS6system6detail10sequential3seqE[1];
.global .align 1 .b8 _ZN34_INTERNAL_3551c178_4_k_cu_874b9beb6thrust24THRUST_300001_SM_1000_NS6system3cpp3parE[1];
.global .align 1 .b8 _ZN34_INTERNAL_3551c178_4_k_cu_874b9beb6thrust24THRUST_300001_SM_1000_NS8cuda_cub3parE[1];
.global .align 1 .b8 _ZN34_INTERNAL_3551c178_4_k_cu_874b9beb6thrust24THRUST_300001_SM_1000_NS8cuda_cub10par_nosyncE[1];
.global .align 1 .b8 _ZN34_INTERNAL_3551c178_4_k_cu_874b9beb6thrust24THRUST_300001_SM_1000_NS12placeholders2_1E[1];
.global .align 1 .b8 _ZN34_INTERNAL_3551c178_4_k_cu_874b9beb6thrust24THRUST_300001_SM_1000_NS12placeholders2_2E[1];
.global .align 1 .b8 _ZN34_INTERNAL_3551c178_4_k_cu_874b9beb6thrust24THRUST_300001_SM_1000_NS12placeholders2_3E[1];
.global .align 1 .b8 _ZN34_INTERNAL_3551c178_4_k_cu_874b9beb6thrust24THRUST_300001_SM_1000_NS12placeholders2_4E[1];
.global .align 1 .b8 _ZN34_INTERNAL_3551c178_4_k_cu_874b9beb6thrust24THRUST_300001_SM_1000_NS12placeholders2_5E[1];
.global .align 1 .b8 _ZN34_INTERNAL_3551c178_4_k_cu_874b9beb6thrust24THRUST_300001_SM_1000_NS12placeholders2_6E[1];
.global .align 1 .b8 _ZN34_INTERNAL_3551c178_4_k_cu_874b9beb6thrust24THRUST_300001_SM_1000_NS12placeholders2_7E[1];
.global .align 1 .b8 _ZN34_INTERNAL_3551c178_4_k_cu_874b9beb6thrust24THRUST_300001_SM_1000_NS12placeholders2_8E[1];
.global .align 1 .b8 _ZN34_INTERNAL_3551c178_4_k_cu_874b9beb6thrust24THRUST_300001_SM_1000_NS12placeholders2_9E[1];
.global .align 1 .b8 _ZN34_INTERNAL_3551c178_4_k_cu_874b9beb6thrust24THRUST_300001_SM_1000_NS12placeholders3_10E[1];
.global .align 1 .b8 _ZN34_INTERNAL_3551c178_4_k_cu_874b9beb6thrust24THRUST_300001_SM_1000_NS3seqE[1];
.global .align 1 .b8 _ZN34_INTERNAL_3551c178_4_k_cu_874b9beb6thrust24THRUST_300001_SM_1000_NS6deviceE[1];

.visible .entry _Z7diffSumPsS_Pjii(
	.param .u64 .ptr .align 1 _Z7diffSumPsS_Pjii_param_0,
	.param .u64 .ptr .align 1 _Z7diffSumPsS_Pjii_param_1,
	.param .u64 .ptr .align 1 _Z7diffSumPsS_Pjii_param_2,
	.param .u32 _Z7diffSumPsS_Pjii_param_3,
	.param .u32 _Z7diffSumPsS_Pjii_param_4
)
{
	.reg .pred 	%p<29>;
	.reg .b16 	%rs<320>;
	.reg .b32 	%r<340>;
	.reg .b64 	%rd<61>;

	ld.param.u64 	%rd23, [_Z7diffSumPsS_Pjii_param_0];
	ld.param.u64 	%rd24, [_Z7diffSumPsS_Pjii_param_1];
	ld.param.u64 	%rd22, [_Z7diffSumPsS_Pjii_param_2];
	ld.param.u32 	%r104, [_Z7diffSumPsS_Pjii_param_3];
	ld.param.u32 	%r105, [_Z7diffSumPsS_Pjii_param_4];
	cvta.to.global.u64 	%rd1, %rd24;
	cvta.to.global.u64 	%rd2, %rd23;
	mov.u32 	%r106, %ctaid.x;
	mov.u32 	%r107, %ntid.x;
	mov.u32 	%r108, %tid.x;
	mad.lo.s32 	%r1, %r106, %r107, %r108;
	add.s32 	%r2, %r1, 1;
	add.s32 	%r109, %r105, %r104;
	setp.ge.s32 	%p1, %r2, %r109;
	@%p1 bra 	$L__BB0_41;
	sub.s32 	%r3, %r2, %r105;
	max.s32 	%r308, %r3, 0;
	min.s32 	%r328, %r2, %r104;
	setp.ge.s32 	%p2, %r308, %r328;
	mov.b32 	%r321, 0;
	@%p2 bra 	$L__BB0_14;
	sub.s32 	%r113, %r105, %r2;
	max.s32 	%r307, %r113, 0;
	sub.s32 	%r7, %r328, %r308;
	and.b32  	%r8, %r7, 15;
	sub.s32 	%r114, %r308, %r328;
	setp.gt.u32 	%p3, %r114, -16;
	mov.b32 	%r321, 0;
	@%p3 bra 	$L__BB0_5;
	and.b32  	%r116, %r7, -16;
	neg.s32 	%r306, %r116;
	mul.wide.u32 	%rd25, %r308, 2;
	add.s64 	%rd26, %rd25, %rd2;
	add.s64 	%rd58, %rd26, 16;
	mul.wide.u32 	%rd27, %r307, 2;
	add.s64 	%rd28, %rd27, %rd1;
	add.s64 	%rd57, %rd28, 16;
	mov.b32 	%r321, 0;
$L__BB0_4:
	.pragma "nounroll";
	ld.global.u16 	%rs1, [%rd58+-16];
	ld.global.u16 	%rs3, [%rd57+-16];
	min.s16 	%rs5, %rs1, %rs3;
	max.s16 	%rs6, %rs1, %rs3;
	sub.s16 	%rs7, %rs6, %rs5;
	cvt.u32.u16 	%r117, %rs7;
	add.s32 	%r118, %r117, %r321;
	ld.global.u16 	%rs8, [%rd58+-14];
	ld.global.u16 	%rs10, [%rd57+-14];
	min.s16 	%rs12, %rs8, %rs10;
	max.s16 	%rs13, %rs8, %rs10;
	sub.s16 	%rs14, %rs13, %rs12;
	cvt.u32.u16 	%r119, %rs14;
	add.s32 	%r120, %r119, %r118;
	ld.global.u16 	%rs15, [%rd58+-12];
	ld.global.u16 	%rs17, [%rd57+-12];
	min.s16 	%rs19, %rs15, %rs17;
	max.s16 	%rs20, %rs15, %rs17;
	sub.s16 	%rs21, %rs20, %rs19;
	cvt.u32.u16 	%r121, %rs21;
	add.s32 	%r122, %r121, %r120;
	ld.global.u16 	%rs22, [%rd58+-10];
	ld.global.u16 	%rs24, [%rd57+-10];
	min.s16 	%rs26, %rs22, %rs24;
	max.s16 	%rs27, %rs22, %rs24;
	sub.s16 	%rs28, %rs27, %rs26;
	cvt.u32.u16 	%r123, %rs28;
	add.s32 	%r124, %r123, %r122;
	ld.global.u16 	%rs29, [%rd58+-8];
	ld.global.u16 	%rs31, [%rd57+-8];
	min.s16 	%rs33, %rs29, %rs31;
	max.s16 	%rs34, %rs29, %rs31;
	sub.s16 	%rs35, %rs34, %rs33;
	cvt.u32.u16 	%r125, %rs35;
	add.s32 	%r126, %r125, %r124;
	ld.global.u16 	%rs36, [%rd58+-6];
	ld.global.u16 	%rs38, [%rd57+-6];
	min.s16 	%rs40, %rs36, %rs38;
	max.s16 	%rs41, %rs36, %rs38;
	sub.s16 	%rs42, %rs41, %rs40;
	cvt.u32.u16 	%r127, %rs42;
	add.s32 	%r128, %r127, %r126;
	ld.global.u16 	%rs43, [%rd58+-4];
	ld.global.u16 	%rs45, [%rd57+-4];
	min.s16 	%rs47, %rs43, %rs45;
	max.s16 	%rs48, %rs43, %rs45;
	sub.s16 	%rs49, %rs48, %rs47;
	cvt.u32.u16 	%r129, %rs49;
	add.s32 	%r130, %r129, %r128;
	ld.global.u16 	%rs50, [%rd58+-2];
	ld.global.u16 	%rs52, [%rd57+-2];
	min.s16 	%rs54, %rs50, %rs52;
	max.s16 	%rs55, %rs50, %rs52;
	sub.s16 	%rs56, %rs55, %rs54;
	cvt.u32.u16 	%r131, %rs56;
	add.s32 	%r132, %r131, %r130;
	ld.global.u16 	%rs57, [%rd58];
	ld.global.u16 	%rs59, [%rd57];
	min.s16 	%rs61, %rs57, %rs59;
	max.s16 	%rs62, %rs57, %rs59;
	sub.s16 	%rs63, %rs62, %rs61;
	cvt.u32.u16 	%r133, %rs63;
	add.s32 	%r134, %r133, %r132;
	ld.global.u16 	%rs64, [%rd58+2];
	ld.global.u16 	%rs66, [%rd57+2];
	min.s16 	%rs68, %rs64, %rs66;
	max.s16 	%rs69, %rs64, %rs66;
	sub.s16 	%rs70, %rs69, %rs68;
	cvt.u32.u16 	%r135, %rs70;
	add.s32 	%r136, %r135, %r134;
	ld.global.u16 	%rs71, [%rd58+4];
	ld.global.u16 	%rs73, [%rd57+4];
	min.s16 	%rs75, %rs71, %rs73;
	max.s16 	%rs76, %rs71, %rs73;
	sub.s16 	%rs77, %rs76, %rs75;
	cvt.u32.u16 	%r137, %rs77;
	add.s32 	%r138, %r137, %r136;
	ld.global.u16 	%rs78, [%rd58+6];
	ld.global.u16 	%rs80, [%rd57+6];
	min.s16 	%rs82, %rs78, %rs80;
	max.s16 	%rs83, %rs78, %rs80;
	sub.s16 	%rs84, %rs83, %rs82;
	cvt.u32.u16 	%r139, %rs84;
	add.s32 	%r140, %r139, %r138;
	ld.global.u16 	%rs85, [%rd58+8];
	ld.global.u16 	%rs87, [%rd57+8];
	min.s16 	%rs89, %rs85, %rs87;
	max.s16 	%rs90, %rs85, %rs87;
	sub.s16 	%rs91, %rs90, %rs89;
	cvt.u32.u16 	%r141, %rs91;
	add.s32 	%r142, %r141, %r140;
	ld.global.u16 	%rs92, [%rd58+10];
	ld.global.u16 	%rs94, [%rd57+10];
	min.s16 	%rs96, %rs92, %rs94;
	max.s16 	%rs97, %rs92, %rs94;
	sub.s16 	%rs98, %rs97, %rs96;
	cvt.u32.u16 	%r143, %rs98;
	add.s32 	%r144, %r143, %r142;
	ld.global.u16 	%rs99, [%rd58+12];
	ld.global.u16 	%rs101, [%rd57+12];
	min.s16 	%rs103, %rs99, %rs101;
	max.s16 	%rs104, %rs99, %rs101;
	sub.s16 	%rs105, %rs104, %rs103;
	cvt.u32.u16 	%r145, %rs105;
	add.s32 	%r146, %r145, %r144;
	ld.global.u16 	%rs106, [%rd58+14];
	ld.global.u16 	%rs108, [%rd57+14];
	min.s16 	%rs110, %rs106, %rs108;
	max.s16 	%rs111, %rs106, %rs108;
	sub.s16 	%rs112, %rs111, %rs110;
	cvt.u32.u16 	%r147, %rs112;
	add.s32 	%r321, %r147, %r146;
	add.s32 	%r308, %r308, 16;
	add.s32 	%r307, %r307, 16;
	add.s32 	%r306, %r306, 16;
	add.s64 	%rd58, %rd58, 32;
	add.s64 	%rd57, %rd57, 32;
	setp.eq.s32 	%p4, %r306, 0;
	@%p4 bra 	$L__BB0_5;
	bra.uni 	$L__BB0_4;
$L__BB0_5:
	setp.eq.s32 	%p5, %r8, 0;
	@%p5 bra 	$L__BB0_14;
	and.b32  	%r14, %r7, 7;
	setp.lt.u32 	%p6, %r8, 8;
	@%p6 bra 	$L__BB0_8;
	mul.wide.u32 	%rd29, %r308, 2;
	add.s64 	%rd30, %rd2, %rd29;
	ld.global.u16 	%rs113, [%rd30];
	mul.wide.u32 	%rd31, %r307, 2;
	add.s64 	%rd32, %rd1, %rd31;
	ld.global.u16 	%rs115, [%rd32];
	min.s16 	%rs117, %rs113, %rs115;
	max.s16 	%rs118, %rs113, %rs115;
	sub.s16 	%rs119, %rs118, %rs117;
	cvt.u32.u16 	%r149, %rs119;
	add.s32 	%r150, %r149, %r321;
	ld.global.u16 	%rs120, [%rd30+2];
	ld.global.u16 	%rs122, [%rd32+2];
	min.s16 	%rs124, %rs120, %rs122;
	max.s16 	%rs125, %rs120, %rs122;
	sub.s16 	%rs126, %rs125, %rs124;
	cvt.u32.u16 	%r151, %rs126;
	add.s32 	%r152, %r151, %r150;
	ld.global.u16 	%rs127, [%rd30+4];
	ld.global.u16 	%rs129, [%rd32+4];
	min.s16 	%rs131, %rs127, %rs129;
	max.s16 	%rs132, %rs127, %rs129;
	sub.s16 	%rs133, %rs132, %rs131;
	cvt.u32.u16 	%r153, %rs133;
	add.s32 	%r154, %r153, %r152;
	ld.global.u16 	%rs134, [%rd30+6];
	ld.global.u16 	%rs136, [%rd32+6];
	min.s16 	%rs138, %rs134, %rs136;
	max.s16 	%rs139, %rs134, %rs136;
	sub.s16 	%rs140, %rs139, %rs138;
	cvt.u32.u16 	%r155, %rs140;
	add.s32 	%r156, %r155, %r154;
	ld.global.u16 	%rs141, [%rd30+8];
	ld.global.u16 	%rs143, [%rd32+8];
	min.s16 	%rs145, %rs141, %rs143;
	max.s16 	%rs146, %rs141, %rs143;
	sub.s16 	%rs147, %rs146, %rs145;
	cvt.u32.u16 	%r157, %rs147;
	add.s32 	%r158, %r157, %r156;
	ld.global.u16 	%rs148, [%rd30+10];
	ld.global.u16 	%rs150, [%rd32+10];
	min.s16 	%rs152, %rs148, %rs150;
	max.s16 	%rs153, %rs148, %rs150;
	sub.s16 	%rs154, %rs153, %rs152;
	cvt.u32.u16 	%r159, %rs154;
	add.s32 	%r160, %r159, %r158;
	ld.global.u16 	%rs155, [%rd30+12];
	ld.global.u16 	%rs157, [%rd32+12];
	min.s16 	%rs159, %rs155, %rs157;
	max.s16 	%rs160, %rs155, %rs157;
	sub.s16 	%rs161, %rs160, %rs159;
	cvt.u32.u16 	%r161, %rs161;
	add.s32 	%r162, %r161, %r160;
	ld.global.u16 	%rs162, [%rd30+14];
	ld.global.u16 	%rs164, [%rd32+14];
	min.s16 	%rs166, %rs162, %rs164;
	max.s16 	%rs167, %rs162, %rs164;
	sub.s16 	%rs168, %rs167, %rs166;
	cvt.u32.u16 	%r163, %rs168;
	add.s32 	%r321, %r163, %r162;
	add.s32 	%r308, %r308, 8;
	add.s32 	%r307, %r307, 8;
$L__BB0_8:
	setp.eq.s32 	%p7, %r14, 0;
	@%p7 bra 	$L__BB0_14;
	and.b32  	%r22, %r7, 3;
	setp.lt.u32 	%p8, %r14, 4;
	@%p8 bra 	$L__BB0_11;
	mul.wide.u32 	%rd33, %r308, 2;
	add.s64 	%rd34, %rd2, %rd33;
	ld.global.u16 	%rs169, [%rd34];
	mul.wide.u32 	%rd35, %r307, 2;
	add.s64 	%rd36, %rd1, %rd35;
	ld.global.u16 	%rs171, [%rd36];
	min.s16 	%rs173, %rs169, %rs171;
	max.s16 	%rs174, %rs169, %rs171;
	sub.s16 	%rs175, %rs174, %rs173;
	cvt.u32.u16 	%r165, %rs175;
	add.s32 	%r166, %r165, %r321;
	ld.global.u16 	%rs176, [%rd34+2];
	ld.global.u16 	%rs178, [%rd36+2];
	min.s16 	%rs180, %rs176, %rs178;
	max.s16 	%rs181, %rs176, %rs178;
	sub.s16 	%rs182, %rs181, %rs180;
	cvt.u32.u16 	%r167, %rs182;
	add.s32 	%r168, %r167, %r166;
	ld.global.u16 	%rs183, [%rd34+4];
	ld.global.u16 	%rs185, [%rd36+4];
	min.s16 	%rs187, %rs183, %rs185;
	max.s16 	%rs188, %rs183, %rs185;
	sub.s16 	%rs189, %rs188, %rs187;
	cvt.u32.u16 	%r169, %rs189;
	add.s32 	%r170, %r169, %r168;
	ld.global.u16 	%rs190, [%rd34+6];
	ld.global.u16 	%rs192, [%rd36+6];
	min.s16 	%rs194, %rs190, %rs192;
	max.s16 	%rs195, %rs190, %rs192;
	sub.s16 	%rs196, %rs195, %rs194;
	cvt.u32.u16 	%r171, %rs196;
	add.s32 	%r321, %r171, %r170;
	add.s32 	%r308, %r308, 4;
	add.s32 	%r307, %r307, 4;
$L__BB0_11:
	setp.eq.s32 	%p9, %r22, 0;
	@%p9 bra 	$L__BB0_14;
	mul.wide.u32 	%rd37, %r307, 2;
	add.s64 	%rd56, %rd1, %rd37;
	mul.wide.u32 	%rd38, %r308, 2;
	add.s64 	%rd55, %rd2, %rd38;
	neg.s32 	%r303, %r22;
$L__BB0_13:
	.pragma "nounroll";
	ld.global.u16 	%rs197, [%rd55];
	ld.global.u16 	%rs199, [%rd56];
	min.s16 	%rs201, %rs197, %rs199;
	max.s16 	%rs202, %rs197, %rs199;
	sub.s16 	%rs203, %rs202, %rs201;
	cvt.u32.u16 	%r172, %rs203;
	add.s32 	%r321, %r172, %r321;
	add.s64 	%rd56, %rd56, 2;
	add.s64 	%rd55, %rd55, 2;
	add.s32 	%r303, %r303, 1;
	setp.ne.s32 	%p10, %r303, 0;
	@%p10 bra 	$L__BB0_13;
$L__BB0_14:
	setp.lt.s32 	%p11, %r3, 1;
	@%p11 bra 	$L__BB0_27;
	sub.s32 	%r175, %r1, %r105;
	and.b32  	%r36, %r3, 15;
	setp.lt.u32 	%p12, %r175, 15;
	mov.b32 	%r311, 0;
	@%p12 bra 	$L__BB0_18;
	and.b32  	%r311, %r3, 2147483632;
	neg.s32 	%r322, %r311;
	add.s64 	%rd60, %rd2, 16;
$L__BB0_17:
	.pragma "nounroll";
	ld.global.u16 	%rs204, [%rd60+-16];
	abs.s16 	%rs205, %rs204;
	cvt.u32.u16 	%r176, %rs205;
	add.s32 	%r177, %r321, %r176;
	ld.global.u16 	%rs206, [%rd60+-14];
	abs.s16 	%rs207, %rs206;
	cvt.u32.u16 	%r178, %rs207;
	add.s32 	%r179, %r177, %r178;
	ld.global.u16 	%rs208, [%rd60+-12];
	abs.s16 	%rs209, %rs208;
	cvt.u32.u16 	%r180, %rs209;
	add.s32 	%r181, %r179, %r180;
	ld.global.u16 	%rs210, [%rd60+-10];
	abs.s16 	%rs211, %rs210;
	cvt.u32.u16 	%r182, %rs211;
	add.s32 	%r183, %r181, %r182;
	ld.global.u16 	%rs212, [%rd60+-8];
	abs.s16 	%rs213, %rs212;
	cvt.u32.u16 	%r184, %rs213;
	add.s32 	%r185, %r183, %r184;
	ld.global.u16 	%rs214, [%rd60+-6];
	abs.s16 	%rs215, %rs214;
	cvt.u32.u16 	%r186, %rs215;
	add.s32 	%r187, %r185, %r186;
	ld.global.u16 	%rs216, [%rd60+-4];
	abs.s16 	%rs217, %rs216;
	cvt.u32.u16 	%r188, %rs217;
	add.s32 	%r189, %r187, %r188;
	ld.global.u16 	%rs218, [%rd60+-2];
	abs.s16 	%rs219, %rs218;
	cvt.u32.u16 	%r190, %rs219;
	add.s32 	%r191, %r189, %r190;
	ld.global.u16 	%rs220, [%rd60];
	abs.s16 	%rs221, %rs220;
	cvt.u32.u16 	%r192, %rs221;
	add.s32 	%r193, %r191, %r192;
	ld.global.u16 	%rs222, [%rd60+2];
	abs.s16 	%rs223, %rs222;
	cvt.u32.u16 	%r194, %rs223;
	add.s32 	%r195, %r193, %r194;
	ld.global.u16 	%rs224, [%rd60+4];
	abs.s16 	%rs225, %rs224;
	cvt.u32.u16 	%r196, %rs225;
	add.s32 	%r197, %r195, %r196;
	ld.global.u16 	%rs226, [%rd60+6];
	abs.s16 	%rs227, %rs226;
	cvt.u32.u16 	%r198, %rs227;
	add.s32 	%r199, %r197, %r198;
	ld.global.u16 	%rs228, [%rd60+8];
	abs.s16 	%rs229, %rs228;
	cvt.u32.u16 	%r200, %rs229;
	add.s32 	%r201, %r199, %r200;
	ld.global.u16 	%rs230, [%rd60+10];
	abs.s16 	%rs231, %rs230;
	cvt.u32.u16 	%r202, %rs231;
	add.s32 	%r203, %r201, %r202;
	ld.global.u16 	%rs232, [%rd60+12];
	abs.s16 	%rs233, %rs232;
	cvt.u32.u16 	%r204, %rs233;
	add.s32 	%r205, %r203, %r204;
	ld.global.u16 	%rs234, [%rd60+14];
	abs.s16 	%rs235, %rs234;
	cvt.u32.u16 	%r206, %rs235;
	add.s32 	%r321, %r205, %r206;
	add.s32 	%r322, %r322, 16;
	add.s64 	%rd60, %rd60, 32;
	setp.eq.s32 	%p13, %r322, 0;
	@%p13 bra 	$L__BB0_18;
	bra.uni 	$L__BB0_17;
$L__BB0_18:
	setp.eq.s32 	%p14, %r36, 0;
	@%p14 bra 	$L__BB0_27;
	and.b32  	%r50, %r3, 7;
	setp.lt.u32 	%p15, %r36, 8;
	@%p15 bra 	$L__BB0_21;
	mul.wide.u32 	%rd39, %r311, 2;
	add.s64 	%rd40, %rd2, %rd39;
	ld.global.u16 	%rs236, [%rd40];
	abs.s16 	%rs237, %rs236;
	cvt.u32.u16 	%r208, %rs237;
	add.s32 	%r209, %r321, %r208;
	ld.global.u16 	%rs238, [%rd40+2];
	abs.s16 	%rs239, %rs238;
	cvt.u32.u16 	%r210, %rs239;
	add.s32 	%r211, %r209, %r210;
	ld.global.u16 	%rs240, [%rd40+4];
	abs.s16 	%rs241, %rs240;
	cvt.u32.u16 	%r212, %rs241;
	add.s32 	%r213, %r211, %r212;
	ld.global.u16 	%rs242, [%rd40+6];
	abs.s16 	%rs243, %rs242;
	cvt.u32.u16 	%r214, %rs243;
	add.s32 	%r215, %r213, %r214;
	ld.global.u16 	%rs244, [%rd40+8];
	abs.s16 	%rs245, %rs244;
	cvt.u32.u16 	%r216, %rs245;
	add.s32 	%r217, %r215, %r216;
	ld.global.u16 	%rs246, [%rd40+10];
	abs.s16 	%rs247, %rs246;
	cvt.u32.u16 	%r218, %rs247;
	add.s32 	%r219, %r217, %r218;
	ld.global.u16 	%rs248, [%rd40+12];
	abs.s16 	%rs249, %rs248;
	cvt.u32.u16 	%r220, %rs249;
	add.s32 	%r221, %r219, %r220;
	ld.global.u16 	%rs250, [%rd40+14];
	abs.s16 	%rs251, %rs250;
	cvt.u32.u16 	%r222, %rs251;
	add.s32 	%r321, %r221, %r222;
	add.s32 	%r311, %r311, 8;
$L__BB0_21:
	setp.eq.s32 	%p16, %r50, 0;
	@%p16 bra 	$L__BB0_27;
	and.b32  	%r56, %r3, 3;
	setp.lt.u32 	%p17, %r50, 4;
	@%p17 bra 	$L__BB0_24;
	mul.wide.u32 	%rd41, %r311, 2;
	add.s64 	%rd42, %rd2, %rd41;
	ld.global.u16 	%rs252, [%rd42];
	abs.s16 	%rs253, %rs252;
	cvt.u32.u16 	%r224, %rs253;
	add.s32 	%r225, %r321, %r224;
	ld.global.u16 	%rs254, [%rd42+2];
	abs.s16 	%rs255, %rs254;
	cvt.u32.u16 	%r226, %rs255;
	add.s32 	%r227, %r225, %r226;
	ld.global.u16 	%rs256, [%rd42+4];
	abs.s16 	%rs257, %rs256;
	cvt.u32.u16 	%r228, %rs257;
	add.s32 	%r229, %r227, %r228;
	ld.global.u16 	%rs258, [%rd42+6];
	abs.s16 	%rs259, %rs258;
	cvt.u32.u16 	%r230, %rs259;
	add.s32 	%r321, %r229, %r230;
	add.s32 	%r311, %r311, 4;
$L__BB0_24:
	setp.eq.s32 	%p18, %r56, 0;
	@%p18 bra 	$L__BB0_27;
	mul.wide.u32 	%rd43, %r311, 2;
	add.s64 	%rd59, %rd2, %rd43;
	neg.s32 	%r319, %r56;
$L__BB0_26:
	.pragma "nounroll";
	ld.global.u16 	%rs260, [%rd59];
	abs.s16 	%rs261, %rs260;
	cvt.u32.u16 	%r231, %rs261;
	add.s32 	%r321, %r321, %r231;
	add.s64 	%rd59, %rd59, 2;
	add.s32 	%r319, %r319, 1;
	setp.ne.s32 	%p19, %r319, 0;
	@%p19 bra 	$L__BB0_26;
$L__BB0_27:
	setp.ge.s32 	%p20, %r2, %r104;
	@%p20 bra 	$L__BB0_40;
	sub.s32 	%r68, %r104, %r328;
	and.b32  	%r69, %r68, 15;
	sub.s32 	%r233, %r328, %r104;
	setp.gt.u32 	%p21, %r233, -16;
	@%p21 bra 	$L__BB0_31;
	and.b32  	%r234, %r68, -16;
	neg.s32 	%r324, %r234;
	add.s64 	%rd19, %rd2, 16;
$L__BB0_30:
	.pragma "nounroll";
	mul.wide.s32 	%rd44, %r328, 2;
	add.s64 	%rd45, %rd19, %rd44;
	ld.global.u16 	%rs262, [%rd45+-16];
	abs.s16 	%rs263, %rs262;
	cvt.u32.u16 	%r235, %rs263;
	add.s32 	%r236, %r321, %r235;
	ld.global.u16 	%rs264, [%rd45+-14];
	abs.s16 	%rs265, %rs264;
	cvt.u32.u16 	%r237, %rs265;
	add.s32 	%r238, %r236, %r237;
	ld.global.u16 	%rs266, [%rd45+-12];
	abs.s16 	%rs267, %rs266;
	cvt.u32.u16 	%r239, %rs267;
	add.s32 	%r240, %r238, %r239;
	ld.global.u16 	%rs268, [%rd45+-10];
	abs.s16 	%rs269, %rs268;
	cvt.u32.u16 	%r241, %rs269;
	add.s32 	%r242, %r240, %r241;
	ld.global.u16 	%rs270, [%rd45+-8];
	abs.s16 	%rs271, %rs270;
	cvt.u32.u16 	%r243, %rs271;
	add.s32 	%r244, %r242, %r243;
	ld.global.u16 	%rs272, [%rd45+-6];
	abs.s16 	%rs273, %rs272;
	cvt.u32.u16 	%r245, %rs273;
	add.s32 	%r246, %r244, %r245;
	ld.global.u16 	%rs274, [%rd45+-4];
	abs.s16 	%rs275, %rs274;
	cvt.u32.u16 	%r247, %rs275;
	add.s32 	%r248, %r246, %r247;
	ld.global.u16 	%rs276, [%rd45+-2];
	abs.s16 	%rs277, %rs276;
	cvt.u32.u16 	%r249, %rs277;
	add.s32 	%r250, %r248, %r249;
	ld.global.u16 	%rs278, [%rd45];
	abs.s16 	%rs279, %rs278;
	cvt.u32.u16 	%r251, %rs279;
	add.s32 	%r252, %r250, %r251;
	ld.global.u16 	%rs280, [%rd45+2];
	abs.s16 	%rs281, %rs280;
	cvt.u32.u16 	%r253, %rs281;
	add.s32 	%r254, %r252, %r253;
	ld.global.u16 	%rs282, [%rd45+4];
	abs.s16 	%rs283, %rs282;
	cvt.u32.u16 	%r255, %rs283;
	add.s32 	%r256, %r254, %r255;
	ld.global.u16 	%rs284, [%rd45+6];
	abs.s16 	%rs285, %rs284;
	cvt.u32.u16 	%r257, %rs285;
	add.s32 	%r258, %r256, %r257;
	ld.global.u16 	%rs286, [%rd45+8];
	abs.s16 	%rs287, %rs286;
	cvt.u32.u16 	%r259, %rs287;
	add.s32 	%r260, %r258, %r259;
	ld.global.u16 	%rs288, [%rd45+10];
	abs.s16 	%rs289, %rs288;
	cvt.u32.u16 	%r261, %rs289;
	add.s32 	%r262, %r260, %r261;
	ld.global.u16 	%rs290, [%rd45+12];
	abs.s16 	%rs291, %rs290;
	cvt.u32.u16 	%r263, %rs291;
	add.s32 	%r264, %r262, %r263;
	ld.global.u16 	%rs292, [%rd45+14];
	abs.s16 	%rs293, %rs292;
	cvt.u32.u16 	%r265, %rs293;
	add.s32 	%r321, %r264, %r265;
	add.s32 	%r328, %r328, 16;
	add.s32 	%r324, %r324, 16;
	setp.ne.s32 	%p22, %r324, 0;
	@%p22 bra 	$L__BB0_30;
$L__BB0_31:
	setp.eq.s32 	%p23, %r69, 0;
	@%p23 bra 	$L__BB0_40;
	and.b32  	%r84, %r68, 7;
	setp.lt.u32 	%p24, %r69, 8;
	@%p24 bra 	$L__BB0_34;
	mul.wide.s32 	%rd46, %r328, 2;
	add.s64 	%rd47, %rd2, %rd46;
	ld.global.u16 	%rs294, [%rd47];
	abs.s16 	%rs295, %rs294;
	cvt.u32.u16 	%r267, %rs295;
	add.s32 	%r268, %r321, %r267;
	ld.global.u16 	%rs296, [%rd47+2];
	abs.s16 	%rs297, %rs296;
	cvt.u32.u16 	%r269, %rs297;
	add.s32 	%r270, %r268, %r269;
	ld.global.u16 	%rs298, [%rd47+4];
	abs.s16 	%rs299, %rs298;
	cvt.u32.u16 	%r271, %rs299;
	add.s32 	%r272, %r270, %r271;
	ld.global.u16 	%rs300, [%rd47+6];
	abs.s16 	%rs301, %rs300;
	cvt.u32.u16 	%r273, %rs301;
	add.s32 	%r274, %r272, %r273;
	ld.global.u16 	%rs302, [%rd47+8];
	abs.s16 	%rs303, %rs302;
	cvt.u32.u16 	%r275, %rs303;
	add.s32 	%r276, %r274, %r275;
	ld.global.u16 	%rs304, [%rd47+10];
	abs.s16 	%rs305, %rs304;
	cvt.u32.u16 	%r277, %rs305;
	add.s32 	%r278, %r276, %r277;
	ld.global.u16 	%rs306, [%rd47+12];
	abs.s16 	%rs307, %rs306;
	cvt.u32.u16 	%r279, %rs307;
	add.s32 	%r280, %r278, %r279;
	ld.global.u16 	%rs308, [%rd47+14];
	abs.s16 	%rs309, %rs308;
	cvt.u32.u16 	%r281, %rs309;
	add.s32 	%r321, %r280, %r281;
	add.s32 	%r328, %r328, 8;
$L__BB0_34:
	setp.eq.s32 	%p25, %r84, 0;
	@%p25 bra 	$L__BB0_40;
	and.b32  	%r90, %r68, 3;
	setp.lt.u32 	%p26, %r84, 4;
	@%p26 bra 	$L__BB0_37;
	mul.wide.s32 	%rd48, %r328, 2;
	add.s64 	%rd49, %rd2, %rd48;
	ld.global.u16 	%rs310, [%rd49];
	abs.s16 	%rs311, %rs310;
	cvt.u32.u16 	%r283, %rs311;
	add.s32 	%r284, %r321, %r283;
	ld.global.u16 	%rs312, [%rd49+2];
	abs.s16 	%rs313, %rs312;
	cvt.u32.u16 	%r285, %rs313;
	add.s32 	%r286, %r284, %r285;
	ld.global.u16 	%rs314, [%rd49+4];
	abs.s16 	%rs315, %rs314;
	cvt.u32.u16 	%r287, %rs315;
	add.s32 	%r288, %r286, %r287;
	ld.global.u16 	%rs316, [%rd49+6];
	abs.s16 	%rs317, %rs316;
	cvt.u32.u16 	%r289, %rs317;
	add.s32 	%r321, %r288, %r289;
	add.s32 	%r328, %r328, 4;
$L__BB0_37:
	setp.eq.s32 	%p27, %r90, 0;
	@%p27 bra 	$L__BB0_40;
	neg.s32 	%r336, %r90;
$L__BB0_39:
	.pragma "nounroll";
	mul.wide.s32 	%rd50, %r328, 2;
	add.s64 	%rd51, %rd2, %rd50;
	ld.global.u16 	%rs318, [%rd51];
	abs.s16 	%rs319, %rs318;
	cvt.u32.u16 	%r290, %rs319;
	add.s32 	%r321, %r321, %r290;
	add.s32 	%r328, %r328, 1;
	add.s32 	%r336, %r336, 1;
	setp.ne.s32 	%p28, %r336, 0;
	@%p28 bra 	$L__BB0_39;
$L__BB0_40:
	cvta.to.global.u64 	%rd52, %rd22;
	mul.wide.s32 	%rd53, %r1, 4;
	add.s64 	%rd54, %rd52, %rd53;
	st.global.u32 	[%rd54], %r321;
$L__BB0_41:
	ret;

}
	// .globl	_ZN3cub18CUB_300001_SM_10006detail11EmptyKernelIvEEvv
.visible .entry _ZN3cub18CUB_300001_SM_10006detail11EmptyKernelIvEEvv()
{


	ret;

}
	// .globl	_ZN3cub18CUB_300001_SM_10006detail8for_each13static_kernelINS2_12policy_hub_t12policy_500_tEmN6thrust24THRUST_300001_SM_1000_NS8cuda_cub20__uninitialized_fill7functorINS7_10device_ptrIsEEsEEEEvT0_T1_
.visible .entry _ZN3cub18CUB_300001_SM_10006detail8for_each13static_kernelINS2_12policy_hub_t12policy_500_tEmN6thrust24THRUST_300001_SM_1000_NS8cuda_cub20__uninitialized_fill7functorINS7_10device_ptrIsEEsEEEEvT0_T1_(
	.param .u64 _ZN3cub18CUB_300001_SM_10006detail8for_each13static_kernelINS2_12policy_hub_t12policy_500_tEmN6thrust24THRUST_300001_SM_1000_NS8cuda_cub20__uninitialized_fill7functorINS7_10device_ptrIsEEsEEEEvT0_T1__param_0,
	.param .align 8 .b8 _ZN3cub18CUB_300001_SM_10006detail8for_each13static_kernelINS2_12policy_hub_t12policy_500_tEmN6thrust24THRUST_300001_SM_1000_NS8cuda_cub20__uninitialized_fill7functorINS7_10device_ptrIsEEsEEEEvT0_T1__param_1[16]
)
.maxntid 256
{
	.reg .pred 	%p<4>;
	.reg .b16 	%rs<9>;
	.reg .b32 	%r<10>;
	.reg .b64 	%rd<16>;

	ld.param.u16 	%rs2, [_ZN3cub18CUB_300001_SM_10006detail8for_each13static_kernelINS2_12policy_hub_t12policy_500_tEmN6thrust24THRUST_300001_SM_1000_NS8cuda_cub20__uninitialized_fill7functorINS7_10device_ptrIsEEsEEEEvT0_T1__param_1+8];
	ld.param.u64 	%rd4, [_ZN3cub18CUB_300001_SM_10006detail8for_each13static_kernelINS2_12policy_hub_t12policy_500_tEmN6thrust24THRUST_300001_SM_1000_NS8cuda_cub20__uninitialized_fill7functorINS7_10device_ptrIsEEsEEEEvT0_T1__param_1];
	ld.param.u64 	%rd5, [_ZN3cub18CUB_300001_SM_10006detail8for_each13static_kernelINS2_12policy_hub_t12policy_500_tEmN6thrust24THRUST_300001_SM_1000_NS8cuda_cub20__uninitialized_fill7functorINS7_10device_ptrIsEEsEEEEvT0_T1__param_0];
	mov.u32 	%r7, %ctaid.x;
	mul.wide.u32 	%rd1, %r7, 512;
	sub.s64 	%rd2, %rd5, %rd1;
	setp.lt.u64 	%p1, %rd2, 512;
	@%p1 bra 	$L__BB2_2;
	mov.u32 	%r9, %tid.x;
	cvta.to.global.u64 	%rd11, %rd4;
	cvt.u64.u32 	%rd12, %r9;
	add.s64 	%rd13, %rd1, %rd12;
	shl.b64 	%rd14, %rd13, 1;
	add.s64 	%rd15, %rd11, %rd14;
	st.global.u16 	[%rd15], %rs2;
	st.global.u16 	[%rd15+512], %rs2;
	bra.uni 	$L__BB2_6;
$L__BB2_2:
	cvta.to.global.u64 	%rd6, %rd4;
	mov.u32 	%r1, %tid.x;
	cvt.u64.u32 	%rd7, %r1;
	setp.le.u64 	%p2, %rd2, %rd7;
	add.s64 	%rd8, %rd1, %rd7;
	shl.b64 	%rd9, %rd8, 1;
	add.s64 	%rd3, %rd6, %rd9;
	@%p2 bra 	$L__BB2_4;
	st.global.u16 	[%rd3], %rs2;
$L__BB2_4:
	add.s32 	%r8, %r1, 256;
	cvt.u64.u32 	%rd10, %r8;
	setp.le.u64 	%p3, %rd2, %rd10;
	@%p3 bra 	$L__BB2_6;
	st.global.u16 	[%rd3+512], %rs2;
$L__BB2_6:
	ret;

}
	// .globl	_ZN3cub18CUB_300001_SM_10006detail8for_each13static_kernelINS2_12policy_hub_t12policy_500_tEmN6thrust24THRUST_300001_SM_1000_NS8cuda_cub20__uninitialized_fill7functorINS7_10device_ptrIjEEjEEEEvT0_T1_
.visible .entry _ZN3cub18CUB_300001_SM_10006detail8for_each13static_kernelINS2_12policy_hub_t12policy_500_tEmN6thrust24THRUST_300001_SM_1000_NS8cuda_cub20__uninitialized_fill7functorINS7_10device_ptrIjEEjEEEEvT0_T1_(
	.param .u64 _ZN3cub18CUB_300001_SM_10006detail8for_each13static_kernelINS2_12policy_hub_t12policy_500_tEmN6thrust24THRUST_300001_SM_1000_NS8cuda_cub20__uninitialized_fill7functorINS7_10device_ptrIjEEjEEEEvT0_T1__param_0,
	.param .align 8 .b8 _ZN3cub18CUB_300001_SM_10006detail8for_each13static_kernelINS2_12policy_hub_t12policy_500_tEmN6thrust24THRUST_300001_SM_1000_NS8cuda_cub20__uninitialized_fill7functorINS7_10device_ptrIjEEjEEEEvT0_T1__param_1[16]
)
.maxntid 256
{
	.reg .pred 	%p<4>;
	.reg .b16 	%rs<5>;
	.reg .b32 	%r<12>;
	.reg .b64 	%rd<16>;

	ld.param.u32 	%r3, [_ZN3cub18CUB_300001_SM_10006detail8for_each13static_kernelINS2_12policy_hub_t12policy_500_tEmN6thrust24THRUST_300001_SM_1000_NS8cuda_cub20__uninitialized_fill7functorINS7_10device_ptrIjEEjEEEEvT0_T1__param_1+8];
	ld.param.u64 	%rd4, [_ZN3cub18CUB_300001_SM_10006detail8for_each13static_kernelINS2_12policy_hub_t12policy_500_tEmN6thrust24THRUST_300001_SM_1000_NS8cuda_cub20__uninitialized_fill7functorINS7_10device_ptrIjEEjEEEEvT0_T1__param_1];
	ld.param.u64 	%rd5, [_ZN3cub18CUB_300001_SM_10006detail8for_each13static_kernelINS2_12policy_hub_t12policy_500_tEmN6thrust24THRUST_300001_SM_1000_NS8cuda_cub20__uninitialized_fill7functorINS7_10device_ptrIjEEjEEEEvT0_T1__param_0];
	mov.u32 	%r9, %ctaid.x;
	mul.wide.u32 	%rd1, %r9, 512;
	sub.s64 	%rd2, %rd5, %rd1;
	setp.lt.u64 	%p1, %rd2, 512;
	@%p1 bra 	$L__BB3_2;
	mov.u32 	%r11, %tid.x;
	cvta.to.global.u64 	%rd11, %rd4;
	cvt.u64.u32 	%rd12, %r11;
	add.s64 	%rd13, %rd1, %rd12;
	shl.b64 	%rd14, %rd13, 2;
	add.s64 	%rd15, %rd11, %rd14;
	st.global.u32 	[%rd15], %r3;
	st.global.u32 	[%rd15+1024], %r3;
	bra.uni 	$L__BB3_6;
$L__BB3_2:
	cvta.to.global.u64 	%rd6, %rd4;
	mov.u32 	%r2, %tid.x;
	cvt.u64.u32 	%rd7, %r2;
	setp.le.u64 	%p2, %rd2, %rd7;
	add.s64 	%rd8, %rd1, %rd7;
	shl.b64 	%rd9, %rd8, 2;
	add.s64 	%rd3, %rd6, %rd9;
	@%p2 bra 	$L__BB3_4;
	st.global.u32 	[%rd3], %r3;
$L__BB3_4:
	add.s32 	%r10, %r2, 256;
	cvt.u64.u32 	%rd10, %r10;
	setp.le.u64 	%p3, %rd2, %rd10;
	@%p3 bra 	$L__BB3_6;
	st.global.u32 	[%rd3+1024], %r3;
$L__BB3_6:
	ret;

}


// ===== COMPILED SASS (sm_100) =====

	.target	sm_100

	.elftype	@"ET_EXEC"


//--------------------- .note.nv.tkinfo           --------------------------
	.section	.note.nv.tkinfo,"",@"SHT_NOTE"
	.sectionflags	@"SHF_NOTE_NV_TKINFO"
	.tkinfo
        /*0018*/ 	.word	0x00000002
        /*0030*/ 	.string	""
        /*0030*/ 	.string	"ptxas"
        /*0030*/ 	.string	"Cuda compilation tools, release 13.0, V13.0.88"
        /*0030*/ 	.string	"Build cuda_13.0.r13.0/compiler.36424714_0"
        /*0030*/ 	.string	"-arch sm_100 -m 64 "



//--------------------- .note.nv.cuinfo           --------------------------
	.section	.note.nv.cuinfo,"",@"SHT_NOTE"
	.sectionflags	@"SHF_NOTE_NV_CUINFO"
        /*0018*/ 	.short	0x0002
        /*001a*/ 	.short	0x0064
        /*001c*/ 	.short	0x0082
	.zero		2


//--------------------- .nv.info                  --------------------------
	.section	.nv.info,"",@"SHT_CUDA_INFO"
	.align	4


	//----- nvinfo : EIATTR_REGCOUNT
	.align		4
        /*0000*/ 	.byte	0x04, 0x2f
        /*0002*/ 	.short	(.L_46 - .L_45)
	.align		4
.L_45:
        /*0004*/ 	.word	index@(_Z7diffSumPsS_Pjii)
        /*0008*/ 	.word	0x0000001f


	//----- nvinfo : EIATTR_FRAME_SIZE
	.align		4
.L_46:
        /*000c*/ 	.byte	0x04, 0x11
        /*000e*/ 	.short	(.L_48 - .L_47)
	.align		4
.L_47:
        /*0010*/ 	.word	index@(_Z7diffSumPsS_Pjii)
        /*0014*/ 	.word	0x00000000


	//----- nvinfo : EIATTR_REGCOUNT
	.align		4
.L_48:
        /*0018*/ 	.byte	0x04, 0x2f
        /*001a*/ 	.short	(.L_50 - .L_49)
	.align		4
.L_49:
        /*001c*/ 	.word	index@(_ZN3cub18CUB_300001_SM_10006detail11EmptyKernelIvEEvv)
        /*0020*/ 	.word	0x00000004


	//----- nvinfo : EIATTR_FRAME_SIZE
	.align		4
.L_50:
        /*0024*/ 	.byte	0x04, 0x11
        /*0026*/ 	.short	(.L_52 - .L_51)
	.align		4
.L_51:
        /*0028*/ 	.word	index@(_ZN3cub18CUB_300001_SM_10006detail11EmptyKernelIvEEvv)
        /*002c*/ 	.word	0x00000000


	//----- nvinfo : EIATTR_REGCOUNT
	.align		4
.L_52:
        /*0030*/ 	.byte	0x04, 0x2f
        /*0032*/ 	.short	(.L_54 - .L_53)
	.align		4
.L_53:
        /*0034*/ 	.word	index@(_ZN3cub18CUB_300001_SM_10006detail8for_each13static_kernelINS2_12policy_hub_t12policy_500_tEmN6thrust24THRUST_300001_SM_1000_NS8cuda_cub20__uninitialized_fill7functorINS7_10device_ptrIsEEsEEEEvT0_T1_)
        /*0038*/ 	.word	0x00000008


	//----- nvinfo : EIATTR_FRAME_SIZE
	.align		4
.L_54:
        /*003c*/ 	.byte	0x04, 0x11
        /*003e*/ 	.short	(.L_56 - .L_55)
	.align		4
.L_55:
        /*0040*/ 	.word	index@(_ZN3cub18CUB_300001_SM_10006detail8for_each13static_kernelINS2_12policy_hub_t12policy_500_tEmN6thrust24THRUST_300001_SM_1000_NS8cuda_cub20__uninitialized_fill7functorINS7_10device_ptrIsEEsEEEEvT0_T1_)
        /*0044*/ 	.word	0x00000000


	//----- nvinfo : EIATTR_REGCOUNT
	.align		4
.L_56:
        /*0048*/ 	.byte	0x04, 0x2f
        /*004a*/ 	.short	(.L_58 - .L_57)
	.align		4
.L_57:
        /*004c*/ 	.word	index@(_ZN3cub18CUB_300001_SM_10006detail8for_each13static_kernelINS2_12policy_hub_t12policy_500_tEmN6thrust24THRUST_300001_SM_1000_NS8cuda_cub20__uninitialized_fill7functorINS7_10device_ptrIjEEjEEEEvT0_T1_)
        /*0050*/ 	.word	0x00000008


	//----- nvinfo : EIATTR_FRAME_SIZE
	.align		4
.L_58:
        /*0054*/ 	.byte	0x04, 0x11
        /*0056*/ 	.short	(.L_60 - .L_59)
	.align		4
.L_59:
        /*0058*/ 	.word	index@(_ZN3cub18CUB_300001_SM_10006detail8for_each13static_kernelINS2_12policy_hub_t12policy_500_tEmN6thrust24THRUST_300001_SM_1000_NS8cuda_cub20__uninitialized_fill7functorINS7_10device_ptrIjEEjEEEEvT0_T1_)
        /*005c*/ 	.word	0x00000000


	//----- nvinfo : EIATTR_MIN_STACK_SIZE
	.align		4
.L_60:
        /*0060*/ 	.byte	0x04, 0x12
        /*0062*/ 	.short	(.L_62 - .L_61)
	.align		4
.L_61:
        /*0064*/ 	.word	index@(_ZN3cub18CUB_300001_SM_10006detail8for_each13static_kernelINS2_12policy_hub_t12policy_500_tEmN6thrust24THRUST_300001_SM_1000_NS8cuda_cub20__uninitialized_fill7functorINS7_10device_ptrIjEEjEEEEvT0_T1_)
        /*0068*/ 	.word	0x00000000


	//----- nvinfo : EIATTR_MIN_STACK_SIZE
	.align		4
.L_62:
        /*006c*/ 	.byte	0x04, 0x12
        /*006e*/ 	.short	(.L_64 - .L_63)
	.align		4
.L_63:
        /*0070*/ 	.word	index@(_ZN3cub18CUB_300001_SM_10006detail8for_each13static_kernelINS2_12policy_hub_t12policy_500_tEmN6thrust24THRUST_300001_SM_1000_NS8cuda_cub20__uninitialized_fill7functorINS7_10device_ptrIsEEsEEEEvT0_T1_)
        /*0074*/ 	.word	0x00000000


	//----- nvinfo : EIATTR_MIN_STACK_SIZE
	.align		4
.L_64:
        /*0078*/ 	.byte	0x04, 0x12
        /*007a*/ 	.short	(.L_66 - .L_65)
	.align		4
.L_65:
        /*007c*/ 	.word	index@(_ZN3cub18CUB_300001_SM_10006detail11EmptyKernelIvEEvv)
        /*0080*/ 	.word	0x00000000


	//----- nvinfo : EIATTR_MIN_STACK_SIZE
	.align		4
.L_66:
        /*0084*/ 	.byte	0x04, 0x12
        /*0086*/ 	.short	(.L_68 - .L_67)
	.align		4
.L_67:
        /*0088*/ 	.word	index@(_Z7diffSumPsS_Pjii)
        /*008c*/ 	.word	0x00000000
.L_68:


//--------------------- .nv.compat                --------------------------
	.section	.nv.compat,"",@"SHT_CUDA_COMPAT_INFO"
	.align	4
        /*0000*/ 	.byte	0x02, 0x09, 0x00, 0x00, 0x02, 0x02, 0x01, 0x00, 0x02, 0x05, 0x05, 0x00, 0x03, 0x07, 0x01, 0x01
        /*0010*/ 	.byte	0x02, 0x03, 0x00, 0x00, 0x02, 0x06, 0x01, 0x00, 0x04, 0x0b, 0x08, 0x00, 0x09, 0x00, 0x00, 0x00
        /*0020*/ 	.byte	0x00, 0x00, 0x00, 0x00


//--------------------- .nv.info._ZN3cub18CUB_300001_SM_10006detail8for_each13static_kernelINS2_12policy_hub_t12policy_500_tEmN6thrust24THRUST_300001_SM_1000_NS8cuda_cub20__uninitialized_fill7functorINS7_10device_ptrIjEEjEEEEvT0_T1_ --------------------------
	.section	.nv.info._ZN3cub18CUB_300001_SM_10006detail8for_each13static_kernelINS2_12policy_hub_t12policy_500_tEmN6thrust24THRUST_300001_SM_1000_NS8cuda_cub20__uninitialized_fill7functorINS7_10device_ptrIjEEjEEEEvT0_T1_,"",@"SHT_CUDA_INFO"
	.sectionflags	@""
	.align	4


	//----- nvinfo : EIATTR_CUDA_API_VERSION
	.align		4
        /*0000*/ 	.byte	0x04, 0x37
        /*0002*/ 	.short	(.L_70 - .L_69)
.L_69:
        /*0004*/ 	.word	0x00000082


	//----- nvinfo : EIATTR_KPARAM_INFO
	.align		4
.L_70:
        /*0008*/ 	.byte	0x04, 0x17
        /*000a*/ 	.short	(.L_72 - .L_71)
.L_71:
        /*000c*/ 	.word	0x00000000
        /*0010*/ 	.short	0x0001
        /*0012*/ 	.short	0x0008
        /*0014*/ 	.byte	0x00, 0xf0, 0x41, 0x00


	//----- nvinfo : EIATTR_KPARAM_INFO
	.align		4
.L_72:
        /*0018*/ 	.byte	0x04, 0x17
        /*001a*/ 	.short	(.L_74 - .L_73)
.L_73:
        /*001c*/ 	.word	0x00000000
        /*0020*/ 	.short	0x0000
        /*0022*/ 	.short	0x0000
        /*0024*/ 	.byte	0x00, 0xf0, 0x21, 0x00


	//----- nvinfo : EIATTR_SPARSE_MMA_MASK
	.align		4
.L_74:
        /*0028*/ 	.byte	0x03, 0x50
        /*002a*/ 	.short	0x0000


	//----- nvinfo : EIATTR_MAXREG_COUNT
	.align		4
        /*002c*/ 	.byte	0x03, 0x1b
        /*002e*/ 	.short	0x00ff


	//----- nvinfo : EIATTR_MERCURY_ISA_VERSION
	.align		4
        /*0030*/ 	.byte	0x03, 0x5f
        /*0032*/ 	.short	0x0101


	//----- nvinfo : EIATTR_VRC_CTA_INIT_COUNT
	.align		4
        /*0034*/ 	.byte	0x02, 0x4a
	.zero		1
	.zero		1


	//----- nvinfo : EIATTR_EXIT_INSTR_OFFSETS
	.align		4
        /*0038*/ 	.byte	0x04, 0x1c
        /*003a*/ 	.short	(.L_76 - .L_75)


	//   ....[0]....
.L_75:
        /*003c*/ 	.word	0x00000130


	//   ....[1]....
        /*0040*/ 	.word	0x00000230


	//   ....[2]....
        /*0044*/ 	.word	0x00000260


	//----- nvinfo : EIATTR_MAX_THREADS
	.align		4
.L_76:
        /*0048*/ 	.byte	0x04, 0x05
        /*004a*/ 	.short	(.L_78 - .L_77)
.L_77:
        /*004c*/ 	.word	0x00000100
        /*0050*/ 	.word	0x00000001
        /*0054*/ 	.word	0x00000001


	//----- nvinfo : EIATTR_CBANK_PARAM_SIZE
	.align		4
.L_78:
        /*0058*/ 	.byte	0x03, 0x19
        /*005a*/ 	.short	0x0018


	//----- nvinfo : EIATTR_PARAM_CBANK
	.align		4
        /*005c*/ 	.byte	0x04, 0x0a
        /*005e*/ 	.short	(.L_80 - .L_79)
	.align		4
.L_79:
        /*0060*/ 	.word	index@(.nv.constant0._ZN3cub18CUB_300001_SM_10006detail8for_each13static_kernelINS2_12policy_hub_t12policy_500_tEmN6thrust24THRUST_300001_SM_1000_NS8cuda_cub20__uninitialized_fill7functorINS7_10device_ptrIjEEjEEEEvT0_T1_)
        /*0064*/ 	.short	0x0380
        /*0066*/ 	.short	0x0018


	//----- nvinfo : EIATTR_SW_WAR
	.align		4
.L_80:
        /*0068*/ 	.byte	0x04, 0x36
        /*006a*/ 	.short	(.L_82 - .L_81)
.L_81:
        /*006c*/ 	.word	0x00000008
.L_82:


//--------------------- .nv.info._ZN3cub18CUB_300001_SM_10006detail8for_each13static_kernelINS2_12policy_hub_t12policy_500_tEmN6thrust24THRUST_300001_SM_1000_NS8cuda_cub20__uninitialized_fill7functorINS7_10device_ptrIsEEsEEEEvT0_T1_ --------------------------
	.section	.nv.info._ZN3cub18CUB_300001_SM_10006detail8for_each13static_kernelINS2_12policy_hub_t12policy_500_tEmN6thrust24THRUST_300001_SM_1000_NS8cuda_cub20__uninitialized_fill7functorINS7_10device_ptrIsEEsEEEEvT0_T1_,"",@"SHT_CUDA_INFO"
	.sectionflags	@""
	.align	4


	//----- nvinfo : EIATTR_CUDA_API_VERSION
	.align		4
        /*0000*/ 	.byte	0x04, 0x37
        /*0002*/ 	.short	(.L_84 - .L_83)
.L_83:
        /*0004*/ 	.word	0x00000082


	//----- nvinfo : EIATTR_KPARAM_INFO
	.align		4
.L_84:
        /*0008*/ 	.byte	0x04, 0x17
        /*000a*/ 	.short	(.L_86 - .L_85)
.L_85:
        /*000c*/ 	.word	0x00000000
        /*0010*/ 	.short	0x0001
        /*0012*/ 	.short	0x0008
        /*0014*/ 	.byte	0x00, 0xf0, 0x41, 0x00


	//----- nvinfo : EIATTR_KPARAM_INFO
	.align		4
.L_86:
        /*0018*/ 	.byte	0x04, 0x17
        /*001a*/ 	.short	(.L_88 - .L_87)
.L_87:
        /*001c*/ 	.word	0x00000000
        /*0020*/ 	.short	0x0000
        /*0022*/ 	.short	0x0000
        /*0024*/ 	.byte	0x00, 0xf0, 0x21, 0x00


	//----- nvinfo : EIATTR_SPARSE_MMA_MASK
	.align		4
.L_88:
        /*0028*/ 	.byte	0x03, 0x50
        /*002a*/ 	.short	0x0000


	//----- nvinfo : EIATTR_MAXREG_COUNT
	.align		4
        /*002c*/ 	.byte	0x03, 0x1b
        /*002e*/ 	.short	0x00ff


	//----- nvinfo : EIATTR_MERCURY_ISA_VERSION
	.align		4
        /*0030*/ 	.byte	0x03, 0x5f
        /*0032*/ 	.short	0x0101


	//----- nvinfo : EIATTR_VRC_CTA_INIT_COUNT
	.align		4
        /*0034*/ 	.byte	0x02, 0x4a
	.zero		1
	.zero		1


	//----- nvinfo : EIATTR_EXIT_INSTR_OFFSETS
	.align		4
        /*0038*/ 	.byte	0x04, 0x1c
        /*003a*/ 	.short	(.L_90 - .L_89)


	//   ....[0]....
.L_89:
        /*003c*/ 	.word	0x00000130


	//   ....[1]....
        /*0040*/ 	.word	0x00000230


	//   ....[2]....
        /*0044*/ 	.word	0x00000260


	//----- nvinfo : EIATTR_MAX_THREADS
	.align		4
.L_90:
        /*0048*/ 	.byte	0x04, 0x05
        /*004a*/ 	.short	(.L_92 - .L_91)
.L_91:
        /*004c*/ 	.word	0x00000100
        /*0050*/ 	.word	0x00000001
        /*0054*/ 	.word	0x00000001


	//----- nvinfo : EIATTR_CBANK_PARAM_SIZE
	.align		4
.L_92:
        /*0058*/ 	.byte	0x03, 0x19
        /*005a*/ 	.short	0x0018


	//----- nvinfo : EIATTR_PARAM_CBANK
	.align		4
        /*005c*/ 	.byte	0x04, 0x0a
        /*005e*/ 	.short	(.L_94 - .L_93)
	.align		4
.L_93:
        /*0060*/ 	.word	index@(.nv.constant0._ZN3cub18CUB_300001_SM_10006detail8for_each13static_kernelINS2_12policy_hub_t12policy_500_tEmN6thrust24THRUST_300001_SM_1000_NS8cuda_cub20__uninitialized_fill7functorINS7_10device_ptrIsEEsEEEEvT0_T1_)
        /*0064*/ 	.short	0x0380
        /*0066*/ 	.short	0x0018


	//----- nvinfo : EIATTR_SW_WAR
	.align		4
.L_94:
        /*0068*/ 	.byte	0x04, 0x36
        /*006a*/ 	.short	(.L_96 - .L_95)
.L_95:
        /*006c*/ 	.word	0x00000008
.L_96:


//--------------------- .nv.info._ZN3cub18CUB_300001_SM_10006detail11EmptyKernelIvEEvv --------------------------
	.section	.nv.info._ZN3cub18CUB_300001_SM_10006detail11EmptyKernelIvEEvv,"",@"SHT_CUDA_INFO"
	.sectionflags	@""
	.align	4


	//----- nvinfo : EIATTR_CUDA_API_VERSION
	.align		4
        /*0000*/ 	.byte	0x04, 0x37
        /*0002*/ 	.short	(.L_98 - .L_97)
.L_97:
        /*0004*/ 	.word	0x00000082


	//----- nvinfo : EIATTR_SPARSE_MMA_MASK
	.align		4
.L_98:
        /*0008*/ 	.byte	0x03, 0x50
        /*000a*/ 	.short	0x0000


	//----- nvinfo : EIATTR_MAXREG_COUNT
	.align		4
        /*000c*/ 	.byte	0x03, 0x1b
        /*000e*/ 	.short	0x00ff


	//----- nvinfo : EIATTR_MERCURY_ISA_VERSION
	.align		4
        /*0010*/ 	.byte	0x03, 0x5f
        /*0012*/ 	.short	0x0101


	//----- nvinfo : EIATTR_VRC_CTA_INIT_COUNT
	.align		4
        /*0014*/ 	.byte	0x02, 0x4a
	.zero		1
	.zero		1


	//----- nvinfo : EIATTR_EXIT_INSTR_OFFSETS
	.align		4
        /*0018*/ 	.byte	0x04, 0x1c
        /*001a*/ 	.short	(.L_100 - .L_99)


	//   ....[0]....
.L_99:
        /*001c*/ 	.word	0x00000010


	//----- nvinfo : EIATTR_SW_WAR
	.align		4
.L_100:
        /*0020*/ 	.byte	0x04, 0x36
        /*0022*/ 	.short	(.L_102 - .L_101)
.L_101:
        /*0024*/ 	.word	0x00000008
.L_102:


//--------------------- .nv.info._Z7diffSumPsS_Pjii --------------------------
	.section	.nv.info._Z7diffSumPsS_Pjii,"",@"SHT_CUDA_INFO"
	.sectionflags	@""
	.align	4


	//----- nvinfo : EIATTR_CUDA_API_VERSION
	.align		4
        /*0000*/ 	.byte	0x04, 0x37
        /*0002*/ 	.short	(.L_104 - .L_103)
.L_103:
        /*0004*/ 	.word	0x00000082


	//----- nvinfo : EIATTR_KPARAM_INFO
	.align		4
.L_104:
        /*0008*/ 	.byte	0x04, 0x17
        /*000a*/ 	.short	(.L_106 - .L_105)
.L_105:
        /*000c*/ 	.word	0x00000000
        /*0010*/ 	.short	0x0004
        /*0012*/ 	.short	0x001c
        /*0014*/ 	.byte	0x00, 0xf0, 0x11, 0x00


	//----- nvinfo : EIATTR_KPARAM_INFO
	.align		4
.L_106:
        /*0018*/ 	.byte	0x04, 0x17
        /*001a*/ 	.short	(.L_108 - .L_107)
.L_107:
        /*001c*/ 	.word	0x00000000
        /*0020*/ 	.short	0x0003
        /*0022*/ 	.short	0x0018
        /*0024*/ 	.byte	0x00, 0xf0, 0x11, 0x00


	//----- nvinfo : EIATTR_KPARAM_INFO
	.align		4
.L_108:
        /*0028*/ 	.byte	0x04, 0x17
        /*002a*/ 	.short	(.L_110 - .L_109)
.L_109:
        /*002c*/ 	.word	0x00000000
        /*0030*/ 	.short	0x0002
        /*0032*/ 	.short	0x0010
        /*0034*/ 	.byte	0x00, 0xf5, 0x21, 0x00


	//----- nvinfo : EIATTR_KPARAM_INFO
	.align		4
.L_110:
        /*0038*/ 	.byte	0x04, 0x17
        /*003a*/ 	.short	(.L_112 - .L_111)
.L_111:
        /*003c*/ 	.word	0x00000000
        /*0040*/ 	.short	0x0001
        /*0042*/ 	.short	0x0008
        /*0044*/ 	.byte	0x00, 0xf5, 0x21, 0x00


	//----- nvinfo : EIATTR_KPARAM_INFO
	.align		4
.L_112:
        /*0048*/ 	.byte	0x04, 0x17
        /*004a*/ 	.short	(.L_114 - .L_113)
.L_113:
        /*004c*/ 	.word	0x00000000
        /*0050*/ 	.short	0x0000
        /*0052*/ 	.short	0x0000
        /*0054*/ 	.byte	0x00, 0xf5, 0x21, 0x00


	//----- nvinfo : EIATTR_SPARSE_MMA_MASK
	.align		4
.L_114:
        /*0058*/ 	.byte	0x03, 0x50
        /*005a*/ 	.short	0x0000


	//----- nvinfo : EIATTR_MAXREG_COUNT
	.align		4
        /*005c*/ 	.byte	0x03, 0x1b
        /*005e*/ 	.short	0x00ff


	//----- nvinfo : EIATTR_MERCURY_ISA_VERSION
	.align		4
        /*0060*/ 	.byte	0x03, 0x5f
        /*0062*/ 	.short	0x0101


	//----- nvinfo : EIATTR_VRC_CTA_INIT_COUNT
	.align		4
        /*0064*/ 	.byte	0x02, 0x4a
	.zero		1
	.zero		1


	//----- nvinfo : EIATTR_EXIT_INSTR_OFFSETS
	.align		4
        /*0068*/ 	.byte	0x04, 0x1c
        /*006a*/ 	.short	(.L_116 - .L_115)


	//   ....[0]....
.L_115:
        /*006c*/ 	.word	0x00000090


	//   ....[1]....
        /*0070*/ 	.word	0x00002b80


	//----- nvinfo : EIATTR_CRS_STACK_SIZE
	.align		4
.L_116:
        /*0074*/ 	.byte	0x04, 0x1e
        /*0076*/ 	.short	(.L_118 - .L_117)
.L_117:
        /*0078*/ 	.word	0x00000000


	//----- nvinfo : EIATTR_CBANK_PARAM_SIZE
	.align		4
.L_118:
        /*007c*/ 	.byte	0x03, 0x19
        /*007e*/ 	.short	0x0020


	//----- nvinfo : EIATTR_PARAM_CBANK
	.align		4
        /*0080*/ 	.byte	0x04, 0x0a
        /*0082*/ 	.short	(.L_120 - .L_119)
	.align		4
.L_119:
        /*0084*/ 	.word	index@(.nv.constant0._Z7diffSumPsS_Pjii)
        /*0088*/ 	.short	0x0380
        /*008a*/ 	.short	0x0020


	//----- nvinfo : EIATTR_SW_WAR
	.align		4
.L_120:
        /*008c*/ 	.byte	0x04, 0x36
        /*008e*/ 	.short	(.L_122 - .L_121)
.L_121:
        /*0090*/ 	.word	0x00000008
.L_122:


//--------------------- .nv.callgraph             --------------------------
	.section	.nv.callgraph,"",@"SHT_CUDA_CALLGRAPH"
	.align	4
	.sectionentsize	8
	.align		4
        /*0000*/ 	.word	0x00000000
	.align		4
        /*0004*/ 	.word	0xffffffff
	.align		4
        /*0008*/ 	.word	0x00000000
	.align		4
        /*000c*/ 	.word	0xfffffffe
	.align		4
        /*0010*/ 	.word	0x00000000
	.align		4
        /*0014*/ 	.word	0xfffffffd
	.align		4
        /*0018*/ 	.word	0x00000000
	.align		4
        /*001c*/ 	.word	0xfffffffc


//--------------------- .nv.constant4             --------------------------
	.section	.nv.constant4,"a",@progbits
	.align	8
	.align		8
.nv.constant4:
        /*0000*/ 	.dword	_ZN34_INTERNAL_3551c178_4_k_cu_874b9beb4cuda3std3__45__cpo5beginE
	.align		8
        /*0008*/ 	.dword	_ZN34_INTERNAL_3551c178_4_k_cu_874b9beb4cuda3std3__45__cpo3endE
	.align		8
        /*0010*/ 	.dword	_ZN34_INTERNAL_3551c178_4_k_cu_874b9beb4cuda3std3__45__cpo6cbeginE
	.align		8
        /*0018*/ 	.dword	_ZN34_INTERNAL_3551c178_4_k_cu_874b9beb4cuda3std3__45__cpo4cendE
	.align		8
        /*0020*/ 	.dword	_ZN34_INTERNAL_3551c178_4_k_cu_874b9beb4cuda3std3__45__cpo6rbeginE
	.align		8
        /*0028*/ 	.dword	_ZN34_INTERNAL_3551c178_4_k_cu_874b9beb4cuda3std3__45__cpo4rendE
	.align		8
        /*0030*/ 	.dword	_ZN34_INTERNAL_3551c178_4_k_cu_874b9beb4cuda3std3__45__cpo7crbeginE
	.align		8
        /*0038*/ 	.dword	_ZN34_INTERNAL_3551c178_4_k_cu_874b9beb4cuda3std3__45__cpo5crendE
	.align		8
        /*0040*/ 	.dword	_ZN34_INTERNAL_3551c178_4_k_cu_874b9beb4cuda3std3__436_GLOBAL__N__3551c178_4_k_cu_874b9beb6ignoreE
	.align		8
        /*0048*/ 	.dword	_ZN34_INTERNAL_3551c178_4_k_cu_874b9beb4cuda3std3__419piecewise_constructE
	.align		8
        /*0050*/ 	.dword	_ZN34_INTERNAL_3551c178_4_k_cu_874b9beb4cuda3std3__48in_placeE
	.align		8
        /*0058*/ 	.dword	_ZN34_INTERNAL_3551c178_4_k_cu_874b9beb4cuda3std3__420unreachable_sentinelE
	.align		8
        /*0060*/ 	.dword	_ZN34_INTERNAL_3551c178_4_k_cu_874b9beb4cuda3std3__47nulloptE
	.align		8
        /*0068*/ 	.dword	_ZN34_INTERNAL_3551c178_4_k_cu_874b9beb4cuda3std3__48unexpectE
	.align		8
        /*0070*/ 	.dword	_ZN34_INTERNAL_3551c178_4_k_cu_874b9beb4cuda3std6ranges3__45__cpo4swapE
	.align		8
        /*0078*/ 	.dword	_ZN34_INTERNAL_3551c178_4_k_cu_874b9beb4cuda3std6ranges3__45__cpo9iter_moveE
	.align		8
        /*0080*/ 	.dword	_ZN34_INTERNAL_3551c178_4_k_cu_874b9beb4cuda3std6ranges3__45__cpo5beginE
	.align		8
        /*0088*/ 	.dword	_ZN34_INTERNAL_3551c178_4_k_cu_874b9beb4cuda3std6ranges3__45__cpo3endE
	.align		8
        /*0090*/ 	.dword	_ZN34_INTERNAL_3551c178_4_k_cu_874b9beb4cuda3std6ranges3__45__cpo6cbeginE
	.align		8
        /*0098*/ 	.dword	_ZN34_INTERNAL_3551c178_4_k_cu_874b9beb4cuda3std6ranges3__45__cpo4cendE
	.align		8
        /*00a0*/ 	.dword	_ZN34_INTERNAL_3551c178_4_k_cu_874b9beb4cuda3std6ranges3__45__cpo7advanceE
	.align		8
        /*00a8*/ 	.dword	_ZN34_INTERNAL_3551c178_4_k_cu_874b9beb4cuda3std6ranges3__45__cpo9iter_swapE
	.align		8
        /*00b0*/ 	.dword	_ZN34_INTERNAL_3551c178_4_k_cu_874b9beb4cuda3std6ranges3__45__cpo4nextE
	.align		8
        /*00b8*/ 	.dword	_ZN34_INTERNAL_3551c178_4_k_cu_874b9beb4cuda3std6ranges3__45__cpo4prevE
	.align		8
        /*00c0*/ 	.dword	_ZN34_INTERNAL_3551c178_4_k_cu_874b9beb4cuda3std6ranges3__45__cpo4dataE
	.align		8
        /*00c8*/ 	.dword	_ZN34_INTERNAL_3551c178_4_k_cu_874b9beb4cuda3std6ranges3__45__cpo5cdataE
	.align		8
        /*00d0*/ 	.dword	_ZN34_INTERNAL_3551c178_4_k_cu_874b9beb4cuda3std6ranges3__45__cpo4sizeE
	.align		8
        /*00d8*/ 	.dword	_ZN34_INTERNAL_3551c178_4_k_cu_874b9beb4cuda3std6ranges3__45__cpo5ssizeE
	.align		8
        /*00e0*/ 	.dword	_ZN34_INTERNAL_3551c178_4_k_cu_874b9beb4cuda3std6ranges3__45__cpo8distanceE
	.align		8
        /*00e8*/ 	.dword	_ZN34_INTERNAL_3551c178_4_k_cu_874b9beb6thrust24THRUST_300001_SM_1000_NS6system6detail10sequential3seqE
	.align		8
        /*00f0*/ 	.dword	_ZN34_INTERNAL_3551c178_4_k_cu_874b9beb6thrust24THRUST_300001_SM_1000_NS6system3cpp3parE
	.align		8
        /*00f8*/ 	.dword	_ZN34_INTERNAL_3551c178_4_k_cu_874b9beb6thrust24THRUST_300001_SM_1000_NS8cuda_cub3parE
	.align		8
        /*0100*/ 	.dword	_ZN34_INTERNAL_3551c178_4_k_cu_874b9beb6thrust24THRUST_300001_SM_1000_NS8cuda_cub10par_nosyncE
	.align		8
        /*0108*/ 	.dword	_ZN34_INTERNAL_3551c178_4_k_cu_874b9beb6thrust24THRUST_300001_SM_1000_NS12placeholders2_1E
	.align		8
        /*0110*/ 	.dword	_ZN34_INTERNAL_3551c178_4_k_cu_874b9beb6thrust24THRUST_300001_SM_1000_NS12placeholders2_2E
	.align		8
        /*0118*/ 	.dword	_ZN34_INTERNAL_3551c178_4_k_cu_874b9beb6thrust24THRUST_300001_SM_1000_NS12placeholders2_3E
	.align		8
        /*0120*/ 	.dword	_ZN34_INTERNAL_3551c178_4_k_cu_874b9beb6thrust24THRUST_300001_SM_1000_NS12placeholders2_4E
	.align		8
        /*0128*/ 	.dword	_ZN34_INTERNAL_3551c178_4_k_cu_874b9beb6thrust24THRUST_300001_SM_1000_NS12placeholders2_5E
	.align		8
        /*0130*/ 	.dword	_ZN34_INTERNAL_3551c178_4_k_cu_874b9beb6thrust24THRUST_300001_SM_1000_NS12placeholders2_6E
	.align		8
        /*0138*/ 	.dword	_ZN34_INTERNAL_3551c178_4_k_cu_874b9beb6thrust24THRUST_300001_SM_1000_NS12placeholders2_7E
	.align		8
        /*0140*/ 	.dword	_ZN34_INTERNAL_3551c178_4_k_cu_874b9beb6thrust24THRUST_300001_SM_1000_NS12placeholders2_8E
	.align		8
        /*0148*/ 	.dword	_ZN34_INTERNAL_3551c178_4_k_cu_874b9beb6thrust24THRUST_300001_SM_1000_NS12placeholders2_9E
	.align		8
        /*0150*/ 	.dword	_ZN34_INTERNAL_3551c178_4_k_cu_874b9beb6thrust24THRUST_300001_SM_1000_NS12placeholders3_10E
	.align		8
        /*0158*/ 	.dword	_ZN34_INTERNAL_3551c178_4_k_cu_874b9beb6thrust24THRUST_300001_SM_1000_NS3seqE
	.align		8
        /*0160*/ 	.dword	_ZN34_INTERNAL_3551c178_4_k_cu_874b9beb6thrust24THRUST_300001_SM_1000_NS6deviceE


//--------------------- .text._ZN3cub18CUB_300001_SM_10006detail8for_each13static_kernelINS2_12policy_hub_t12policy_500_tEmN6thrust24THRUST_300001_SM_1000_NS8cuda_cub20__uninitialized_fill7functorINS7_10device_ptrIjEEjEEEEvT0_T1_ --------------------------
	.section	.text._ZN3cub18CUB_300001_SM_10006detail8for_each13static_kernelINS2_12policy_hub_t12policy_500_tEmN6thrust24THRUST_300001_SM_1000_NS8cuda_cub20__uninitialized_fill7functorINS7_10device_ptrIjEEjEEEEvT0_T1_,"ax",@progbits
	.align	128
        .global         _ZN3cub18CUB_300001_SM_10006detail8for_each13static_kernelINS2_12policy_hub_t12policy_500_tEmN6thrust24THRUST_300001_SM_1000_NS8cuda_cub20__uninitialized_fill7functorINS7_10device_ptrIjEEjEEEEvT0_T1_
        .type           _ZN3cub18CUB_300001_SM_10006detail8for_each13static_kernelINS2_12policy_hub_t12policy_500_tEmN6thrust24THRUST_300001_SM_1000_NS8cuda_cub20__uninitialized_fill7functorINS7_10device_ptrIjEEjEEEEvT0_T1_,@function
        .size           _ZN3cub18CUB_300001_SM_10006detail8for_each13static_kernelINS2_12policy_hub_t12policy_500_tEmN6thrust24THRUST_300001_SM_1000_NS8cuda_cub20__uninitialized_fill7functorINS7_10device_ptrIjEEjEEEEvT0_T1_,(.L_x_36 - _ZN3cub18CUB_300001_SM_10006detail8for_each13static_kernelINS2_12policy_hub_t12policy_500_tEmN6thrust24THRUST_300001_SM_1000_NS8cuda_cub20__uninitialized_fill7functorINS7_10device_ptrIjEEjEEEEvT0_T1_)
        .other          _ZN3cub18CUB_300001_SM_10006detail8for_each13static_kernelINS2_12policy_hub_t12policy_500_tEmN6thrust24THRUST_300001_SM_1000_NS8cuda_cub20__uninitialized_fill7functorINS7_10device_ptrIjEEjEEEEvT0_T1_,@"STO_CUDA_ENTRY STV_DEFAULT"
_ZN3cub18CUB_300001_SM_10006detail8for_each13static_kernelINS2_12policy_hub_t12policy_500_tEmN6thrust24THRUST_300001_SM_1000_NS8cuda_cub20__uninitialized_fill7functorINS7_10device_ptrIjEEjEEEEvT0_T1_:
.text._ZN3cub18CUB_300001_SM_10006detail8for_each13static_kernelINS2_12policy_hub_t12policy_500_tEmN6thrust24THRUST_300001_SM_1000_NS8cuda_cub20__uninitialized_fill7functorINS7_10device_ptrIjEEjEEEEvT0_T1_:
[----:B------:R-:W-:Y:S08]  /*0000*/  LDC R1, c[0x0][0x37c] ;  /* 0x0000df00ff017b82 */ /* 0x000ff00000000800 */
[----:B------:R-:W0:Y:S01]  /*0010*/  S2UR UR4, SR_CTAID.X ;  /* 0x00000000000479c3 */ /* 0x000e220000002500 */
[----:B------:R-:W1:Y:S01]  /*0020*/  LDCU.64 UR6, c[0x0][0x380] ;  /* 0x00007000ff0677ac */ /* 0x000e620008000a00 */
[----:B------:R-:W2:Y:S01]  /*0030*/  LDCU.64 UR8, c[0x0][0x358] ;  /* 0x00006b00ff0877ac */ /* 0x000ea20008000a00 */
[----:B0-----:R-:W-:-:S04]  /*0040*/  UIMAD.WIDE.U32 UR4, UR4, 0x200, URZ ;  /* 0x00000200040478a5 */ /* 0x001fc8000f8e00ff */
[----:B-1----:R-:W-:-:S04]  /*0050*/  UIADD3 UR6, UP0, UPT, -UR4, UR6, URZ ;  /* 0x0000000604067290 */ /* 0x002fc8000ff1e1ff */
[----:B------:R-:W-:Y:S02]  /*0060*/  UIADD3.X UR7, UPT, UPT, ~UR5, UR7, URZ, UP0, !UPT ;  /* 0x0000000705077290 */ /* 0x000fe400087fe5ff */
[----:B------:R-:W-:-:S04]  /*0070*/  UISETP.GE.U32.AND UP0, UPT, UR6, 0x200, UPT ;  /* 0x000002000600788c */ /* 0x000fc8000bf06070 */
[----:B------:R-:W-:-:S09]  /*0080*/  UISETP.GE.U32.AND.EX UP0, UPT, UR7, URZ, UPT, UP0 ;  /* 0x000000ff0700728c */ /* 0x000fd2000bf06100 */
[----:B--2---:R-:W-:Y:S05]  /*0090*/  BRA.U !UP0, `(.L_x_0) ;  /* 0x0000000108287547 */ /* 0x004fea000b800000 */
[----:B------:R-:W0:Y:S01]  /*00a0*/  S2R R0, SR_TID.X ;  /* 0x0000000000007919 */ /* 0x000e220000002100 */
[----:B------:R-:W1:Y:S01]  /*00b0*/  LDCU.64 UR6, c[0x0][0x388] ;  /* 0x00007100ff0677ac */ /* 0x000e620008000a00 */
[----:B------:R-:W2:Y:S01]  /*00c0*/  LDC R5, c[0x0][0x390] ;  /* 0x0000e400ff057b82 */ /* 0x000ea20000000800 */
[----:B0-----:R-:W-:-:S05]  /*00d0*/  IADD3 R0, P0, PT, R0, UR4, RZ ;  /* 0x0000000400007c10 */ /* 0x001fca000ff1e0ff */
[----:B------:R-:W-:Y:S01]  /*00e0*/  IMAD.X R3, RZ, RZ, UR5, P0 ;  /* 0x00000005ff037e24 */ /* 0x000fe200080e06ff */
[----:B-1----:R-:W-:-:S04]  /*00f0*/  LEA R2, P0, R0, UR6, 0x2 ;  /* 0x0000000600027c11 */ /* 0x002fc8000f8010ff */
[----:B------:R-:W-:-:S05]  /*0100*/  LEA.HI.X R3, R0, UR7, R3, 0x2, P0 ;  /* 0x0000000700037c11 */ /* 0x000fca00080f1403 */
[----:B--2---:R-:W-:Y:S04]  /*0110*/  STG.E desc[UR8][R2.64], R5 ;  /* 0x0000000502007986 */ /* 0x004fe8000c101908 */
[----:B------:R-:W-:Y:S01]  /*0120*/  STG.E desc[UR8][R2.64+0x400], R5 ;  /* 0x0004000502007986 */ /* 0x000fe2000c101908 */
[----:B------:R-:W-:Y:S05]  /*0130*/  EXIT ;  /* 0x000000000000794d */ /* 0x000fea0003800000 */
.L_x_0:
[----:B------:R-:W0:Y:S01]  /*0140*/  S2R R0, SR_TID.X ;  /* 0x0000000000007919 */ /* 0x000e220000002100 */
[----:B------:R-:W-:Y:S01]  /*0150*/  IMAD.U32 R2, RZ, RZ, UR7 ;  /* 0x00000007ff027e24 */ /* 0x000fe2000f8e00ff */
[----:B------:R-:W1:Y:S01]  /*0160*/  LDCU.64 UR10, c[0x0][0x388] ;  /* 0x00007100ff0a77ac */ /* 0x000e620008000a00 */
[----:B------:R-:W-:Y:S01]  /*0170*/  IMAD.U32 R4, RZ, RZ, UR7 ;  /* 0x00000007ff047e24 */ /* 0x000fe2000f8e00ff */
[----:B0-----:R-:W-:-:S04]  /*0180*/  ISETP.LT.U32.AND P0, PT, R0, UR6, PT ;  /* 0x0000000600007c0c */ /* 0x001fc8000bf01070 */
[----:B------:R-:W-:Y:S01]  /*0190*/  ISETP.GT.U32.AND.EX P0, PT, R2, RZ, PT, P0 ;  /* 0x000000ff0200720c */ /* 0x000fe20003f04100 */
[C---:B------:R-:W-:Y:S01]  /*01a0*/  VIADD R2, R0.reuse, 0x100 ;  /* 0x0000010000027836 */ /* 0x040fe20000000000 */
[----:B------:R-:W-:-:S04]  /*01b0*/  IADD3 R0, P2, PT, R0, UR4, RZ ;  /* 0x0000000400007c10 */ /* 0x000fc8000ff5e0ff */
[----:B------:R-:W-:Y:S01]  /*01c0*/  ISETP.LT.U32.AND P1, PT, R2, UR6, PT ;  /* 0x0000000602007c0c */ /* 0x000fe2000bf21070 */
[----:B------:R-:W-:Y:S01]  /*01d0*/  IMAD.X R3, RZ, RZ, UR5, P2 ;  /* 0x00000005ff037e24 */ /* 0x000fe200090e06ff */
[----:B-1----:R-:W-:Y:S02]  /*01e0*/  LEA R2, P2, R0, UR10, 0x2 ;  /* 0x0000000a00027c11 */ /* 0x002fe4000f8410ff */
[----:B------:R-:W-:Y:S02]  /*01f0*/  ISETP.GT.U32.AND.EX P1, PT, R4, RZ, PT, P1 ;  /* 0x000000ff0400720c */ /* 0x000fe40003f24110 */
[----:B------:R-:W-:Y:S01]  /*0200*/  LEA.HI.X R3, R0, UR11, R3, 0x2, P2 ;  /* 0x0000000b00037c11 */ /* 0x000fe200090f1403 */
[----:B------:R-:W0:Y:S04]  /*0210*/  @P0 LDC R5, c[0x0][0x390] ;  /* 0x0000e400ff050b82 */ /* 0x000e280000000800 */
[----:B0-----:R0:W-:Y:S06]  /*0220*/  @P0 STG.E desc[UR8][R2.64], R5 ;  /* 0x0000000502000986 */ /* 0x0011ec000c101908 */
[----:B------:R-:W-:Y:S05]  /*0230*/  @!P1 EXIT ;  /* 0x000000000000994d */ /* 0x000fea0003800000 */
[----:B0-----:R-:W0:Y:S02]  /*0240*/  LDC R5, c[0x0][0x390] ;  /* 0x0000e400ff057b82 */ /* 0x001e240000000800 */
[----:B0-----:R-:W-:Y:S01]  /*0250*/  STG.E desc[UR8][R2.64+0x400], R5 ;  /* 0x0004000502007986 */ /* 0x001fe2000c101908 */
[----:B------:R-:W-:Y:S05]  /*0260*/  EXIT ;  /* 0x000000000000794d */ /* 0x000fea0003800000 */
.L_x_1:
[----:B------:R-:W-:-:S00]  /*0270*/  BRA `(.L_x_1) ;  /* 0xfffffffc00fc7947 */ /* 0x000fc0000383ffff */
[----:B------:R-:W-:-:S00]  /*0280*/  NOP ;  /* 0x0000000000007918 */ /* 0x000fc00000000000 */
[----:B------:R-:W-:-:S00]  /*0290*/  NOP ;  /* 0x0000000000007918 */ /* 0x000fc00000000000 */
[----:B------:R-:W-:-:S00]  /*02a0*/  NOP ;  /* 0x0000000000007918 */ /* 0x000fc00000000000 */
[----:B------:R-:W-:-:S00]  /*02b0*/  NOP ;  /* 0x0000000000007918 */ /* 0x000fc00000000000 */
[----:B------:R-:W-:-:S00]  /*02c0*/  NOP ;  /* 0x0000000000007918 */ /* 0x000fc00000000000 */
[----:B------:R-:W-:-:S00]  /*02d0*/  NOP ;  /* 0x0000000000007918 */ /* 0x000fc00000000000 */
[----:B------:R-:W-:-:S00]  /*02e0*/  NOP ;  /* 0x0000000000007918 */ /* 0x000fc00000000000 */
[----:B------:R-:W-:-:S00]  /*02f0*/  NOP ;  /* 0x0000000000007918 */ /* 0x000fc00000000000 */
.L_x_36:


//--------------------- .text._ZN3cub18CUB_300001_SM_10006detail8for_each13static_kernelINS2_12policy_hub_t12policy_500_tEmN6thrust24THRUST_300001_SM_1000_NS8cuda_cub20__uninitialized_fill7functorINS7_10device_ptrIsEEsEEEEvT0_T1_ --------------------------
	.section	.text._ZN3cub18CUB_300001_SM_10006detail8for_each13static_kernelINS2_12policy_hub_t12policy_500_tEmN6thrust24THRUST_300001_SM_1000_NS8cuda_cub20__uninitialized_fill7functorINS7_10device_ptrIsEEsEEEEvT0_T1_,"ax",@progbits
	.align	128
        .global         _ZN3cub18CUB_300001_SM_10006detail8for_each13static_kernelINS2_12policy_hub_t12policy_500_tEmN6thrust24THRUST_300001_SM_1000_NS8cuda_cub20__uninitialized_fill7functorINS7_10device_ptrIsEEsEEEEvT0_T1_
        .type           _ZN3cub18CUB_300001_SM_10006detail8for_each13static_kernelINS2_12policy_hub_t12policy_500_tEmN6thrust24THRUST_300001_SM_1000_NS8cuda_cub20__uninitialized_fill7functorINS7_10device_ptrIsEEsEEEEvT0_T1_,@function
        .size           _ZN3cub18CUB_300001_SM_10006detail8for_each13static_kernelINS2_12policy_hub_t12policy_500_tEmN6thrust24THRUST_300001_SM_1000_NS8cuda_cub20__uninitialized_fill7functorINS7_10device_ptrIsEEsEEEEvT0_T1_,(.L_x_37 - _ZN3cub18CUB_300001_SM_10006detail8for_each13static_kernelINS2_12policy_hub_t12policy_500_tEmN6thrust24THRUST_300001_SM_1000_NS8cuda_cub20__uninitialized_fill7functorINS7_10device_ptrIsEEsEEEEvT0_T1_)
        .other          _ZN3cub18CUB_300001_SM_10006detail8for_each13static_kernelINS2_12policy_hub_t12policy_500_tEmN6thrust24THRUST_300001_SM_1000_NS8cuda_cub20__uninitialized_fill7functorINS7_10device_ptrIsEEsEEEEvT0_T1_,@"STO_CUDA_ENTRY STV_DEFAULT"
_ZN3cub18CUB_300001_SM_10006detail8for_each13static_kernelINS2_12policy_hub_t12policy_500_tEmN6thrust24THRUST_300001_SM_1000_NS8cuda_cub20__uninitialized_fill7functorINS7_10device_ptrIsEEsEEEEvT0_T1_:
.text._ZN3cub18CUB_300001_SM_10006detail8for_each13static_kernelINS2_12policy_hub_t12policy_500_tEmN6thrust24THRUST_300001_SM_1000_NS8cuda_cub20__uninitialized_fill7functorINS7_10device_ptrIsEEsEEEEvT0_T1_:
        /* <DEDUP_REMOVED lines=12> */
[----:B------:R-:W2:Y:S01]  /*00c0*/  LDC.U16 R5, c[0x0][0x390] ;  /* 0x0000e400ff057b82 */ /* 0x000ea20000000400 */
[----:B0-----:R-:W-:-:S05]  /*00d0*/  IADD3 R0, P0, PT, R0, UR4, RZ ;  /* 0x0000000400007c10 */ /* 0x001fca000ff1e0ff */
[----:B------:R-:W-:Y:S01]  /*00e0*/  IMAD.X R3, RZ, RZ, UR5, P0 ;  /* 0x00000005ff037e24 */ /* 0x000fe200080e06ff */
[----:B-1----:R-:W-:-:S04]  /*00f0*/  LEA R2, P0, R0, UR6, 0x1 ;  /* 0x0000000600027c11 */ /* 0x002fc8000f8008ff */
[----:B------:R-:W-:-:S05]  /*0100*/  LEA.HI.X R3, R0, UR7, R3, 0x1, P0 ;  /* 0x0000000700037c11 */ /* 0x000fca00080f0c03 */
[----:B--2---:R-:W-:Y:S04]  /*0110*/  STG.E.U16 desc[UR8][R2.64], R5 ;  /* 0x0000000502007986 */ /* 0x004fe8000c101508 */
[----:B------:R-:W-:Y:S01]  /*0120*/  STG.E.U16 desc[UR8][R2.64+0x200], R5 ;  /* 0x0002000502007986 */ /* 0x000fe2000c101508 */
[----:B------:R-:W-:Y:S05]  /*0130*/  EXIT ;  /* 0x000000000000794d */ /* 0x000fea0003800000 */
.L_x_2:
        /* <DEDUP_REMOVED lines=13> */
[----:B------:R-:W0:Y:S04]  /*0210*/  @P0 LDC.U16 R5, c[0x0][0x390] ;  /* 0x0000e400ff050b82 */ /* 0x000e280000000400 */
[----:B0-----:R0:W-:Y:S06]  /*0220*/  @P0 STG.E.U16 desc[UR8][R2.64], R5 ;  /* 0x0000000502000986 */ /* 0x0011ec000c101508 */
[----:B------:R-:W-:Y:S05]  /*0230*/  @!P1 EXIT ;  /* 0x000000000000994d */ /* 0x000fea0003800000 */
[----:B0-----:R-:W0:Y:S02]  /*0240*/  LDC.U16 R5, c[0x0][0x390] ;  /* 0x0000e400ff057b82 */ /* 0x001e240000000400 */
[----:B0-----:R-:W-:Y:S01]  /*0250*/  STG.E.U16 desc[UR8][R2.64+0x200], R5 ;  /* 0x0002000502007986 */ /* 0x001fe2000c101508 */
[----:B------:R-:W-:Y:S05]  /*0260*/  EXIT ;  /* 0x000000000000794d */ /* 0x000fea0003800000 */
.L_x_3:
        /* <DEDUP_REMOVED lines=9> */
.L_x_37:


//--------------------- .text._ZN3cub18CUB_300001_SM_10006detail11EmptyKernelIvEEvv --------------------------
	.section	.text._ZN3cub18CUB_300001_SM_10006detail11EmptyKernelIvEEvv,"ax",@progbits
	.align	128
        .global         _ZN3cub18CUB_300001_SM_10006detail11EmptyKernelIvEEvv
        .type           _ZN3cub18CUB_300001_SM_10006detail11EmptyKernelIvEEvv,@function
        .size           _ZN3cub18CUB_300001_SM_10006detail11EmptyKernelIvEEvv,(.L_x_38 - _ZN3cub18CUB_300001_SM_10006detail11EmptyKernelIvEEvv)
        .other          _ZN3cub18CUB_300001_SM_10006detail11EmptyKernelIvEEvv,@"STO_CUDA_ENTRY STV_DEFAULT"
_ZN3cub18CUB_300001_SM_10006detail11EmptyKernelIvEEvv:
.text._ZN3cub18CUB_300001_SM_10006detail11EmptyKernelIvEEvv:
[----:B------:R-:W-:Y:S01]  /*0000*/  LDC R1, c[0x0][0x37c] ;  /* 0x0000df00ff017b82 */ /* 0x000fe20000000800 */
[----:B------:R-:W-:Y:S05]  /*0010*/  EXIT ;  /* 0x000000000000794d */ /* 0x000fea0003800000 */
.L_x_4:
        /* <DEDUP_REMOVED lines=14> */
.L_x_38:


//--------------------- .text._Z7diffSumPsS_Pjii  --------------------------
	.section	.text._Z7diffSumPsS_Pjii,"ax",@progbits
	.align	128
        .global         _Z7diffSumPsS_Pjii
        .type           _Z7diffSumPsS_Pjii,@function
        .size           _Z7diffSumPsS_Pjii,(.L_x_39 - _Z7diffSumPsS_Pjii)
        .other          _Z7diffSumPsS_Pjii,@"STO_CUDA_ENTRY STV_DEFAULT"
_Z7diffSumPsS_Pjii:
.text._Z7diffSumPsS_Pjii:
[----:B------:R-:W-:Y:S01]  /*0000*/  LDC R1, c[0x0][0x37c] ;  /* 0x0000df00ff017b82 */ /* 0x000fe20000000800 */
[----:B------:R-:W0:Y:S07]  /*0010*/  S2R R0, SR_TID.X ;  /* 0x0000000000007919 */ /* 0x000e2e0000002100 */
[----:B------:R-:W0:Y:S01]  /*0020*/  S2UR UR4, SR_CTAID.X ;  /* 0x00000000000479c3 */ /* 0x000e220000002500 */
[----:B------:R-:W1:Y:S07]  /*0030*/  LDCU.64 UR8, c[0x0][0x398] ;  /* 0x00007300ff0877ac */ /* 0x000e6e0008000a00 */
[----:B------:R-:W0:Y:S02]  /*0040*/  LDC R21, c[0x0][0x360] ;  /* 0x0000d800ff157b82 */ /* 0x000e240000000800 */
[----:B0-----:R-:W-:Y:S01]  /*0050*/  IMAD R21, R21, UR4, R0 ;  /* 0x0000000415157c24 */ /* 0x001fe2000f8e0200 */
[----:B-1----:R-:W-:-:S03]  /*0060*/  UIADD3 UR4, UPT, UPT, UR9, UR8, URZ ;  /* 0x0000000809047290 */ /* 0x002fc6000fffe0ff */
[----:B------:R-:W-:-:S05]  /*0070*/  VIADD R15, R21, 0x1 ;  /* 0x00000001150f7836 */ /* 0x000fca0000000000 */
[----:B------:R-:W-:-:S13]  /*0080*/  ISETP.GE.AND P0, PT, R15, UR4, PT ;  /* 0x000000040f007c0c */ /* 0x000fda000bf06270 */
[----:B------:R-:W-:Y:S05]  /*0090*/  @P0 EXIT ;  /* 0x000000000000094d */ /* 0x000fea0003800000 */
[C---:B------:R-:W-:Y:S01]  /*00a0*/  VIADD R13, R15.reuse, -UR9 ;  /* 0x800000090f0d7c36 */ /* 0x040fe20008000000 */
[----:B------:R-:W-:Y:S01]  /*00b0*/  VIMNMX R5, PT, PT, R15, UR8, PT ;  /* 0x000000080f057c48 */ /* 0x000fe2000bfe0100 */
[----:B------:R-:W0:Y:S01]  /*00c0*/  LDCU.64 UR6, c[0x0][0x358] ;  /* 0x00006b00ff0677ac */ /* 0x000e220008000a00 */
[----:B------:R-:W-:Y:S01]  /*00d0*/  BSSY.RECONVERGENT B0, `(.L_x_5) ;  /* 0x0000155000007945 */ /* 0x000fe20003800200 */
[----:B------:R-:W-:Y:S01]  /*00e0*/  IMAD.MOV.U32 R23, RZ, RZ, RZ ;  /* 0x000000ffff177224 */ /* 0x000fe200078e00ff */
[----:B------:R-:W-:-:S04]  /*00f0*/  VIMNMX R7, PT, PT, RZ, R13, !PT ;  /* 0x0000000dff077248 */ /* 0x000fc80007fe0100 */
[----:B------:R-:W-:-:S13]  /*0100*/  ISETP.GE.AND P0, PT, R7, R5, PT ;  /* 0x000000050700720c */ /* 0x000fda0003f06270 */
[----:B0-----:R-:W-:Y:S05]  /*0110*/  @P0 BRA `(.L_x_6) ;  /* 0x0000001400400947 */ /* 0x001fea0003800000 */
[----:B------:R-:W-:Y:S01]  /*0120*/  IMAD.IADD R0, R7, 0x1, -R5 ;  /* 0x0000000107007824 */ /* 0x000fe200078e0a05 */
[----:B------:R-:W-:Y:S01]  /*0130*/  BSSY.RECONVERGENT B1, `(.L_x_7) ;  /* 0x00000ab000017945 */ /* 0x000fe20003800200 */
[----:B------:R-:W-:Y:S02]  /*0140*/  IMAD.IADD R11, R5, 0x1, -R7 ;  /* 0x00000001050b7824 */ /* 0x000fe400078e0a07 */
[----:B------:R-:W-:Y:S01]  /*0150*/  IMAD.MOV R9, RZ, RZ, -R15 ;  /* 0x000000ffff097224 */ /* 0x000fe200078e0a0f */
[----:B------:R-:W-:Y:S01]  /*0160*/  ISETP.GT.U32.AND P1, PT, R0, -0x10, PT ;  /* 0xfffffff00000780c */ /* 0x000fe20003f24070 */
[----:B------:R-:W-:Y:S01]  /*0170*/  IMAD.MOV.U32 R23, RZ, RZ, RZ ;  /* 0x000000ffff177224 */ /* 0x000fe200078e00ff */
[----:B------:R-:W-:Y:S02]  /*0180*/  LOP3.LUT R20, R11, 0xf, RZ, 0xc0, !PT ;  /* 0x0000000f0b147812 */ /* 0x000fe400078ec0ff */
[----:B------:R-:W-:Y:S02]  /*0190*/  VIADDMNMX R9, R9, UR9, RZ, !PT ;  /* 0x0000000909097c46 */ /* 0x000fe4000f8001ff */
[----:B------:R-:W-:-:S07]  /*01a0*/  ISETP.NE.AND P0, PT, R20, RZ, PT ;  /* 0x000000ff1400720c */ /* 0x000fce0003f05270 */
[----:B------:R-:W-:Y:S06]  /*01b0*/  @P1 BRA `(.L_x_8) ;  /* 0x0000000800881947 */ /* 0x000fec0003800000 */
[----:B------:R-:W0:Y:S01]  /*01c0*/  LDC.64 R2, c[0x0][0x380] ;  /* 0x0000e000ff027b82 */ /* 0x000e220000000a00 */
[----:B------:R-:W-:Y:S01]  /*01d0*/  LOP3.LUT R22, R11, 0xfffffff0, RZ, 0xc0, !PT ;  /* 0xfffffff00b167812 */ /* 0x000fe200078ec0ff */
[----:B------:R-:W-:-:S04]  /*01e0*/  IMAD.MOV.U32 R23, RZ, RZ, RZ ;  /* 0x000000ffff177224 */ /* 0x000fc800078e00ff */
[----:B------:R-:W-:Y:S02]  /*01f0*/  IMAD.MOV R22, RZ, RZ, -R22 ;  /* 0x000000ffff167224 */ /* 0x000fe400078e0a16 */
[----:B------:R-:W1:Y:S01]  /*0200*/  LDC.64 R16, c[0x0][0x388] ;  /* 0x0000e200ff107b82 */ /* 0x000e620000000a00 */
[----:B0-----:R-:W-:-:S03]  /*0210*/  IMAD.WIDE.U32 R2, R7, 0x2, R2 ;  /* 0x0000000207027825 */ /* 0x001fc600078e0002 */
[----:B------:R-:W-:Y:S01]  /*0220*/  IADD3 R26, P1, PT, R2, 0x10, RZ ;  /* 0x00000010021a7810 */ /* 0x000fe20007f3e0ff */
[----:B-1----:R-:W-:-:S04]  /*0230*/  IMAD.WIDE.U32 R16, R9, 0x2, R16 ;  /* 0x0000000209107825 */ /* 0x002fc800078e0010 */
[----:B------:R-:W-:Y:S01]  /*0240*/  IMAD.X R27, RZ, RZ, R3, P1 ;  /* 0x000000ffff1b7224 */ /* 0x000fe200008e0603 */
[----:B------:R-:W-:-:S05]  /*0250*/  IADD3 R24, P2, PT, R16, 0x10, RZ ;  /* 0x0000001010187810 */ /* 0x000fca0007f5e0ff */
[----:B------:R-:W-:-:S08]  /*0260*/  IMAD.X R25, RZ, RZ, R17, P2 ;  /* 0x000000ffff197224 */ /* 0x000fd000010e0611 */
.L_x_9:
[----:B------:R-:W2:Y:S04]  /*0270*/  LDG.E.U16 R16, desc[UR6][R26.64+-0x10] ;  /* 0xfffff0061a107981 */ /* 0x000ea8000c1e1500 */
[----:B------:R-:W2:Y:S04]  /*0280*/  LDG.E.U16 R18, desc[UR6][R24.64+-0x10] ;  /* 0xfffff00618127981 */ /* 0x000ea8000c1e1500 */
[----:B------:R-:W3:Y:S04]  /*0290*/  LDG.E.U16 R6, desc[UR6][R26.64+-0xe] ;  /* 0xfffff2061a067981 */ /* 0x000ee8000c1e1500 */
[----:B------:R-:W3:Y:S04]  /*02a0*/  LDG.E.U16 R10, desc[UR6][R24.64+-0xe] ;  /* 0xfffff206180a7981 */ /* 0x000ee8000c1e1500 */
[----:B------:R-:W4:Y:S04]  /*02b0*/  LDG.E.U16 R12, desc[UR6][R26.64+-0xc] ;  /* 0xfffff4061a0c7981 */ /* 0x000f28000c1e1500 */
[----:B------:R-:W4:Y:S04]  /*02c0*/  LDG.E.U16 R14, desc[UR6][R24.64+-0xc] ;  /* 0xfffff406180e7981 */ /* 0x000f28000c1e1500 */
[----:B------:R-:W5:Y:S04]  /*02d0*/  LDG.E.U16 R0, desc[UR6][R26.64+-0xa] ;  /* 0xfffff6061a007981 */ /* 0x000f68000c1e1500 */
[----:B------:R-:W5:Y:S04]  /*02e0*/  LDG.E.U16 R8, desc[UR6][R24.64+-0xa] ;  /* 0xfffff60618087981 */ /* 0x000f68000c1e1500 */
[----:B------:R-:W5:Y:S04]  /*02f0*/  LDG.E.U16 R2, desc[UR6][R26.64+-0x8] ;  /* 0xfffff8061a027981 */ /* 0x000f68000c1e1500 */
[----:B------:R-:W5:Y:S01]  /*0300*/  LDG.E.U16 R4, desc[UR6][R24.64+-0x8] ;  /* 0xfffff80618047981 */ /* 0x000f62000c1e1500 */
[----:B--2---:R-:W-:-:S02]  /*0310*/  VIMNMX.S16x2 R3, PT, PT, R16, R18, PT ;  /* 0x0000001210037248 */ /* 0x004fc40003fe0300 */
[----:B------:R-:W-:Y:S02]  /*0320*/  VIMNMX.S16x2 R17, PT, PT, R16, R18, !PT ;  /* 0x0000001210117248 */ /* 0x000fe40007fe0300 */
[----:B------:R-:W2:Y:S04]  /*0330*/  LDG.E.U16 R16, desc[UR6][R26.64+-0x6] ;  /* 0xfffffa061a107981 */ /* 0x000ea8000c1e1500 */
[----:B------:R-:W2:Y:S01]  /*0340*/  LDG.E.U16 R18, desc[UR6][R24.64+-0x6] ;  /* 0xfffffa0618127981 */ /* 0x000ea2000c1e1500 */
[CC--:B---3--:R-:W-:Y:S02]  /*0350*/  VIMNMX.S16x2 R19, PT, PT, R6.reuse, R10.reuse, PT ;  /* 0x0000000a06137248 */ /* 0x0c8fe40003fe0300 */
[----:B------:R-:W-:Y:S02]  /*0360*/  VIMNMX.S16x2 R6, PT, PT, R6, R10, !PT ;  /* 0x0000000a06067248 */ /* 0x000fe40007fe0300 */
[----:B------:R-:W-:-:S02]  /*0370*/  PRMT R10, R3, 0x7610, R10 ;  /* 0x00007610030a7816 */ /* 0x000fc4000000000a */
[----:B----4-:R-:W-:-:S03]  /*0380*/  VIMNMX.S16x2 R3, PT, PT, R12, R14, PT ;  /* 0x0000000e0c037248 */ /* 0x010fc60003fe0300 */
[----:B------:R-:W-:Y:S01]  /*0390*/  IMAD.MOV R10, RZ, RZ, -R10 ;  /* 0x000000ffff0a7224 */ /* 0x000fe200078e0a0a */
[----:B------:R-:W-:Y:S02]  /*03a0*/  VIMNMX.S16x2 R12, PT, PT, R12, R14, !PT ;  /* 0x0000000e0c0c7248 */ /* 0x000fe40007fe0300 */
[----:B------:R-:W-:Y:S02]  /*03b0*/  PRMT R14, R17, 0x7610, R14 ;  /* 0x00007610110e7816 */ /* 0x000fe4000000000e */
[----:B------:R-:W-:Y:S02]  /*03c0*/  PRMT R17, R10, 0x7710, RZ ;  /* 0x000077100a117816 */ /* 0x000fe400000000ff */
[CC--:B-----5:R-:W-:Y:S02]  /*03d0*/  VIMNMX.S16x2 R10, PT, PT, R0.reuse, R8.reuse, PT ;  /* 0x00000008000a7248 */ /* 0x0e0fe40003fe0300 */
[----:B------:R-:W-:Y:S01]  /*03e0*/  VIMNMX.S16x2 R0, PT, PT, R0, R8, !PT ;  /* 0x0000000800007248 */ /* 0x000fe20007fe0300 */
[--C-:B------:R-:W-:Y:S01]  /*03f0*/  IMAD.MOV R8, RZ, RZ, -R3.reuse ;  /* 0x000000ffff087224 */ /* 0x100fe200078e0a03 */
[----:B------:R-:W-:Y:S01]  /*0400*/  PRMT R3, R12, 0x7610, R3 ;  /* 0x000076100c037816 */ /* 0x000fe20000000003 */
[----:B------:R-:W-:-:S02]  /*0410*/  IMAD.MOV R10, RZ, RZ, -R10 ;  /* 0x000000ffff0a7224 */ /* 0x000fc400078e0a0a */
[----:B------:R-:W-:Y:S01]  /*0420*/  IMAD.IADD R14, R14, 0x1, R17 ;  /* 0x000000010e0e7824 */ /* 0x000fe200078e0211 */
[----:B------:R-:W-:Y:S01]  /*0430*/  PRMT R8, R8, 0x7710, RZ ;  /* 0x0000771008087816 */ /* 0x000fe200000000ff */
[----:B------:R-:W-:Y:S01]  /*0440*/  IMAD.MOV R17, RZ, RZ, -R19 ;  /* 0x000000ffff117224 */ /* 0x000fe200078e0a13 */
[----:B------:R-:W-:Y:S02]  /*0450*/  PRMT R19, R10, 0x7710, RZ ;  /* 0x000077100a137816 */ /* 0x000fe400000000ff */
[----:B------:R-:W3:Y:S01]  /*0460*/  LDG.E.U16 R10, desc[UR6][R24.64+-0x4] ;  /* 0xfffffc06180a7981 */ /* 0x000ee2000c1e1500 */
[----:B------:R-:W-:Y:S01]  /*0470*/  IMAD.IADD R3, R3, 0x1, R8 ;  /* 0x0000000103037824 */ /* 0x000fe200078e0208 */
[----:B------:R-:W-:Y:S01]  /*0480*/  PRMT R17, R17, 0x7710, RZ ;  /* 0x0000771011117816 */ /* 0x000fe200000000ff */
[----:B------:R-:W-:Y:S01]  /*0490*/  IMAD.IADD R12, R0, 0x1, R19 ;  /* 0x00000001000c7824 */ /* 0x000fe200078e0213 */
[----:B------:R-:W4:Y:S03]  /*04a0*/  LDG.E.U16 R8, desc[UR6][R24.64+-0x2] ;  /* 0xfffffe0618087981 */ /* 0x000f26000c1e1500 */
[----:B------:R-:W-:Y:S01]  /*04b0*/  IMAD.IADD R17, R6, 0x1, R17 ;  /* 0x0000000106117824 */ /* 0x000fe200078e0211 */
[----:B------:R-:W4:Y:S04]  /*04c0*/  LDG.E.U16 R0, desc[UR6][R26.64+-0x2] ;  /* 0xfffffe061a007981 */ /* 0x000f28000c1e1500 */
[----:B------:R-:W3:Y:S01]  /*04d0*/  LDG.E.U16 R6, desc[UR6][R26.64+-0x4] ;  /* 0xfffffc061a067981 */ /* 0x000ee2000c1e1500 */
[----:B------:R-:W-:-:S02]  /*04e0*/  LOP3.LUT R14, R14, 0xffff, RZ, 0xc0, !PT ;  /* 0x0000ffff0e0e7812 */ /* 0x000fc400078ec0ff */
[----:B------:R-:W-:Y:S02]  /*04f0*/  LOP3.LUT R17, R17, 0xffff, RZ, 0xc0, !PT ;  /* 0x0000ffff11117812 */ /* 0x000fe400078ec0ff */
[----:B------:R-:W-:Y:S02]  /*0500*/  LOP3.LUT R12, R12, 0xffff, RZ, 0xc0, !PT ;  /* 0x0000ffff0c0c7812 */ /* 0x000fe400078ec0ff */
[----:B------:R-:W-:Y:S02]  /*0510*/  IADD3 R23, PT, PT, R17, R14, R23 ;  /* 0x0000000e11177210 */ /* 0x000fe40007ffe017 */
[----:B------:R-:W-:Y:S02]  /*0520*/  LOP3.LUT R14, R3, 0xffff, RZ, 0xc0, !PT ;  /* 0x0000ffff030e7812 */ /* 0x000fe400078ec0ff */
[CC--:B------:R-:W-:Y:S02]  /*0530*/  VIMNMX.S16x2 R3, PT, PT, R2.reuse, R4.reuse, PT ;  /* 0x0000000402037248 */ /* 0x0c0fe40003fe0300 */
[----:B------:R-:W-:-:S02]  /*0540*/  VIMNMX.S16x2 R17, PT, PT, R2, R4, !PT ;  /* 0x0000000402117248 */ /* 0x000fc40007fe0300 */
[----:B------:R-:W5:Y:S01]  /*0550*/  LDG.E.U16 R2, desc[UR6][R26.64] ;  /* 0x000000061a027981 */ /* 0x000f62000c1e1500 */
[----:B------:R-:W-:-:S03]  /*0560*/  IADD3 R23, PT, PT, R12, R14, R23 ;  /* 0x0000000e0c177210 */ /* 0x000fc60007ffe017 */
[----:B------:R-:W5:Y:S04]  /*0570*/  LDG.E.U16 R4, desc[UR6][R24.64] ;  /* 0x0000000618047981 */ /* 0x000f68000c1e1500 */
[----:B------:R-:W5:Y:S04]  /*0580*/  LDG.E.U16 R12, desc[UR6][R26.64+0x2] ;  /* 0x000002061a0c7981 */ /* 0x000f68000c1e1500 */
[----:B------:R-:W5:Y:S01]  /*0590*/  LDG.E.U16 R14, desc[UR6][R24.64+0x2] ;  /* 0x00000206180e7981 */ /* 0x000f62000c1e1500 */
[----:B------:R-:W-:Y:S01]  /*05a0*/  IMAD.MOV R3, RZ, RZ, -R3 ;  /* 0x000000ffff037224 */ /* 0x000fe200078e0a03 */
[----:B--2---:R-:W-:-:S02]  /*05b0*/  VIMNMX.S16x2 R19, PT, PT, R16, R18, PT ;  /* 0x0000001210137248 */ /* 0x004fc40003fe0300 */
[----:B------:R-:W-:-:S03]  /*05c0*/  VIMNMX.S16x2 R16, PT, PT, R16, R18, !PT ;  /* 0x0000001210107248 */ /* 0x000fc60007fe0300 */
[----:B------:R-:W-:Y:S01]  /*05d0*/  IMAD.MOV R19, RZ, RZ, -R19 ;  /* 0x000000ffff137224 */ /* 0x000fe200078e0a13 */
[----:B------:R-:W-:-:S04]  /*05e0*/  PRMT R18, R3, 0x7710, RZ ;  /* 0x0000771003127816 */ /* 0x000fc800000000ff */
[----:B------:R-:W-:Y:S01]  /*05f0*/  PRMT R3, R19, 0x7710, RZ ;  /* 0x0000771013037816 */ /* 0x000fe200000000ff */
[----:B------:R-:W-:Y:S02]  /*0600*/  IMAD.IADD R17, R17, 0x1, R18 ;  /* 0x0000000111117824 */ /* 0x000fe400078e0212 */
[----:B------:R-:W2:Y:S02]  /*0610*/  LDG.E.U16 R18, desc[UR6][R26.64+0x4] ;  /* 0x000004061a127981 */ /* 0x000ea4000c1e1500 */
[----:B------:R-:W-:Y:S02]  /*0620*/  IMAD.IADD R3, R16, 0x1, R3 ;  /* 0x0000000110037824 */ /* 0x000fe400078e0203 */
[----:B------:R-:W2:Y:S01]  /*0630*/  LDG.E.U16 R16, desc[UR6][R24.64+0x4] ;  /* 0x0000040618107981 */ /* 0x000ea2000c1e1500 */
[----:B------:R-:W-:Y:S02]  /*0640*/  LOP3.LUT R28, R17, 0xffff, RZ, 0xc0, !PT ;  /* 0x0000ffff111c7812 */ /* 0x000fe400078ec0ff */
[----:B------:R-:W-:-:S04]  /*0650*/  LOP3.LUT R3, R3, 0xffff, RZ, 0xc0, !PT ;  /* 0x0000ffff03037812 */ /* 0x000fc800078ec0ff */
[----:B------:R-:W-:Y:S02]  /*0660*/  IADD3 R19, PT, PT, R3, R28, R23 ;  /* 0x0000001c03137210 */ /* 0x000fe40007ffe017 */
[----:B----4-:R-:W-:Y:S02]  /*0670*/  VIMNMX.S16x2 R17, PT, PT, R0, R8, PT ;  /* 0x0000000800117248 */ /* 0x010fe40003fe0300 */
[----:B---3--:R-:W-:-:S03]  /*0680*/  VIMNMX.S16x2 R3, PT, PT, R6, R10, PT ;  /* 0x0000000a06037248 */ /* 0x008fc60003fe0300 */
[----:B------:R-:W-:Y:S01]  /*0690*/  IMAD.MOV R17, RZ, RZ, -R17 ;  /* 0x000000ffff117224 */ /* 0x000fe200078e0a11 */
[----:B------:R-:W-:Y:S02]  /*06a0*/  VIMNMX.S16x2 R0, PT, PT, R0, R8, !PT ;  /* 0x0000000800007248 */ /* 0x000fe40007fe0300 */
[----:B------:R-:W-:Y:S01]  /*06b0*/  VIMNMX.S16x2 R6, PT, PT, R6, R10, !PT ;  /* 0x0000000a06067248 */ /* 0x000fe20007fe0300 */
[----:B------:R-:W-:Y:S01]  /*06c0*/  IMAD.MOV R3, RZ, RZ, -R3 ;  /* 0x000000ffff037224 */ /* 0x000fe200078e0a03 */
[----:B------:R-:W-:Y:S01]  /*06d0*/  PRMT R17, R17, 0x7710, RZ ;  /* 0x0000771011117816 */ /* 0x000fe200000000ff */
[----:B------:R-:W3:Y:S03]  /*06e0*/  LDG.E.U16 R8, desc[UR6][R24.64+0x6] ;  /* 0x0000060618087981 */ /* 0x000ee6000c1e1500 */
[----:B------:R-:W-:Y:S01]  /*06f0*/  PRMT R3, R3, 0x7710, RZ ;  /* 0x0000771003037816 */ /* 0x000fe200000000ff */
[----:B------:R-:W-:Y:S01]  /*0700*/  IMAD.IADD R17, R0, 0x1, R17 ;  /* 0x0000000100117824 */ /* 0x000fe200078e0211 */
[----:B------:R-:W4:Y:S03]  /*0710*/  LDG.E.U16 R10, desc[UR6][R26.64+0x8] ;  /* 0x000008061a0a7981 */ /* 0x000f26000c1e1500 */
[----:B------:R-:W-:Y:S01]  /*0720*/  IMAD.IADD R6, R6, 0x1, R3 ;  /* 0x0000000106067824 */ /* 0x000fe200078e0203 */
[----:B-----5:R-:W-:-:S02]  /*0730*/  VIMNMX.S16x2 R0, PT, PT, R2, R4, PT ;  /* 0x0000000402007248 */ /* 0x020fc40003fe0300 */
[----:B------:R-:W-:Y:S02]  /*0740*/  VIMNMX.S16x2 R2, PT, PT, R2, R4, !PT ;  /* 0x0000000402027248 */ /* 0x000fe40007fe0300 */
[----:B------:R-:W4:Y:S01]  /*0750*/  LDG.E.U16 R4, desc[UR6][R24.64+0x8] ;  /* 0x0000080618047981 */ /* 0x000f22000c1e1500 */
[CC--:B------:R-:W-:Y:S02]  /*0760*/  VIMNMX.S16x2 R3, PT, PT, R12.reuse, R14.reuse, PT ;  /* 0x0000000e0c037248 */ /* 0x0c0fe40003fe0300 */
[----:B------:R-:W-:Y:S02]  /*0770*/  VIMNMX.S16x2 R12, PT, PT, R12, R14, !PT ;  /* 0x0000000e0c0c7248 */ /* 0x000fe40007fe0300 */
[----:B------:R-:W-:Y:S02]  /*0780*/  PRMT R14, R0, 0x7610, R14 ;  /* 0x00007610000e7816 */ /* 0x000fe4000000000e */
[----:B------:R-:W3:Y:S01]  /*0790*/  LDG.E.U16 R0, desc[UR6][R26.64+0x6] ;  /* 0x000006061a007981 */ /* 0x000ee2000c1e1500 */
[----:B------:R-:W-:-:S02]  /*07a0*/  IMAD.MOV R28, RZ, RZ, -R3 ;  /* 0x000000ffff1c7224 */ /* 0x000fc400078e0a03 */
[----:B------:R-:W-:Y:S01]  /*07b0*/  IMAD.MOV R14, RZ, RZ, -R14 ;  /* 0x000000ffff0e7224 */ /* 0x000fe200078e0a0e */
[----:B------:R-:W-:-:S04]  /*07c0*/  PRMT R3, R12, 0x7610, R3 ;  /* 0x000076100c037816 */ /* 0x000fc80000000003 */
[----:B------:R-:W-:Y:S02]  /*07d0*/  PRMT R23, R14, 0x7710, RZ ;  /* 0x000077100e177816 */ /* 0x000fe400000000ff */
[----:B------:R-:W-:-:S03]  /*07e0*/  PRMT R14, R28, 0x7710, RZ ;  /* 0x000077101c0e7816 */ /* 0x000fc600000000ff */
[----:B------:R-:W-:Y:S02]  /*07f0*/  IMAD.IADD R12, R2, 0x1, R23 ;  /* 0x00000001020c7824 */ /* 0x000fe400078e0217 */
[----:B------:R-:W-:Y:S01]  /*0800*/  IMAD.IADD R3, R3, 0x1, R14 ;  /* 0x0000000103037824 */ /* 0x000fe200078e020e */
[----:B------:R-:W-:Y:S01]  /*0810*/  LOP3.LUT R14, R6, 0xffff, RZ, 0xc0, !PT ;  /* 0x0000ffff060e7812 */ /* 0x000fe200078ec0ff */
[----:B------:R-:W5:Y:S01]  /*0820*/  LDG.E.U16 R2, desc[UR6][R24.64+0xa] ;  /* 0x00000a0618027981 */ /* 0x000f62000c1e1500 */
[----:B------:R-:W-:-:S03]  /*0830*/  LOP3.LUT R17, R17, 0xffff, RZ, 0xc0, !PT ;  /* 0x0000ffff11117812 */ /* 0x000fc600078ec0ff */
[----:B------:R-:W5:Y:S01]  /*0840*/  LDG.E.U16 R6, desc[UR6][R26.64+0xa] ;  /* 0x00000a061a067981 */ /* 0x000f62000c1e1500 */
[----:B------:R-:W-:Y:S02]  /*0850*/  IADD3 R14, PT, PT, R17, R14, R19 ;  /* 0x0000000e110e7210 */ /* 0x000fe40007ffe013 */
[----:B------:R-:W-:Y:S02]  /*0860*/  LOP3.LUT R23, R12, 0xffff, RZ, 0xc0, !PT ;  /* 0x0000ffff0c177812 */ /* 0x000fe400078ec0ff */
[----:B------:R-:W-:Y:S01]  /*0870*/  LOP3.LUT R3, R3, 0xffff, RZ, 0xc0, !PT ;  /* 0x0000ffff03037812 */ /* 0x000fe200078ec0ff */
[----:B------:R-:W5:Y:S03]  /*0880*/  LDG.E.U16 R12, desc[UR6][R26.64+0xc] ;  /* 0x00000c061a0c7981 */ /* 0x000f66000c1e1500 */
[----:B------:R-:W-:Y:S02]  /*0890*/  IADD3 R23, PT, PT, R3, R23, R14 ;  /* 0x0000001703177210 */ /* 0x000fe40007ffe00e */
[----:B------:R-:W5:Y:S01]  /*08a0*/  LDG.E.U16 R14, desc[UR6][R24.64+0xc] ;  /* 0x00000c06180e7981 */ /* 0x000f62000c1e1500 */
[----:B--2---:R-:W-:-:S02]  /*08b0*/  VIMNMX.S16x2 R3, PT, PT, R18, R16, PT ;  /* 0x0000001012037248 */ /* 0x004fc40003fe0300 */
[----:B------:R-:W-:Y:S02]  /*08c0*/  VIMNMX.S16x2 R17, PT, PT, R18, R16, !PT ;  /* 0x0000001012117248 */ /* 0x000fe40007fe0300 */
[----:B------:R0:W2:Y:S04]  /*08d0*/  LDG.E.U16 R16, desc[UR6][R26.64+0xe] ;  /* 0x00000e061a107981 */ /* 0x0000a8000c1e1500 */
[----:B------:R1:W2:Y:S01]  /*08e0*/  LDG.E.U16 R18, desc[UR6][R24.64+0xe] ;  /* 0x00000e0618127981 */ /* 0x0002a2000c1e1500 */
[----:B------:R-:W-:-:S05]  /*08f0*/  VIADD R22, R22, 0x10 ;  /* 0x0000001016167836 */ /* 0x000fca0000000000 */
[----:B------:R-:W-:Y:S02]  /*0900*/  ISETP.NE.AND P1, PT, R22, RZ, PT ;  /* 0x000000ff1600720c */ /* 0x000fe40003f25270 */
[CC--:B---3--:R-:W-:Y:S02]  /*0910*/  VIMNMX.S16x2 R19, PT, PT, R0.reuse, R8.reuse, PT ;  /* 0x0000000800137248 */ /* 0x0c8fe40003fe0300 */
[----:B------:R-:W-:Y:S02]  /*0920*/  VIMNMX.S16x2 R0, PT, PT, R0, R8, !PT ;  /* 0x0000000800007248 */ /* 0x000fe40007fe0300 */
[CC--:B----4-:R-:W-:Y:S02]  /*0930*/  VIMNMX.S16x2 R8, PT, PT, R10.reuse, R4.reuse, PT ;  /* 0x000000040a087248 */ /* 0x0d0fe40003fe0300 */
[----:B------:R-:W-:Y:S01]  /*0940*/  VIMNMX.S16x2 R4, PT, PT, R10, R4, !PT ;  /* 0x000000040a047248 */ /* 0x000fe20007fe0300 */
[----:B------:R-:W-:Y:S02]  /*0950*/  IMAD.MOV R10, RZ, RZ, -R3 ;  /* 0x000000ffff0a7224 */ /* 0x000fe400078e0a03 */
[----:B------:R-:W-:Y:S01]  /*0960*/  IMAD.MOV R19, RZ, RZ, -R19 ;  /* 0x000000ffff137224 */ /* 0x000fe200078e0a13 */
[----:B------:R-:W-:-:S02]  /*0970*/  PRMT R3, R17, 0x7610, R3 ;  /* 0x0000761011037816 */ /* 0x000fc40000000003 */
[----:B------:R-:W-:Y:S02]  /*0980*/  PRMT R10, R10, 0x7710, RZ ;  /* 0x000077100a0a7816 */ /* 0x000fe400000000ff */
[----:B------:R-:W-:-:S03]  /*0990*/  PRMT R17, R19, 0x7710, RZ ;  /* 0x0000771013117816 */ /* 0x000fc600000000ff */
[----:B------:R-:W-:Y:S02]  /*09a0*/  IMAD.IADD R3, R3, 0x1, R10 ;  /* 0x0000000103037824 */ /* 0x000fe400078e020a */
[----:B------:R-:W-:Y:S01]  /*09b0*/  IMAD.IADD R10, R0, 0x1, R17 ;  /* 0x00000001000a7824 */ /* 0x000fe200078e0211 */
[----:B-----5:R-:W-:-:S04]  /*09c0*/  VIMNMX.S16x2 R0, PT, PT, R6, R2, PT ;  /* 0x0000000206007248 */ /* 0x020fc80003fe0300 */
[----:B------:R-:W-:Y:S01]  /*09d0*/  LOP3.LUT R10, R10, 0xffff, RZ, 0xc0, !PT ;  /* 0x0000ffff0a0a7812 */ /* 0x000fe200078ec0ff */
[----:B------:R-:W-:Y:S01]  /*09e0*/  IMAD.MOV R17, RZ, RZ, -R0 ;  /* 0x000000ffff117224 */ /* 0x000fe200078e0a00 */
[----:B------:R-:W-:Y:S01]  /*09f0*/  LOP3.LUT R0, R3, 0xffff, RZ, 0xc0, !PT ;  /* 0x0000ffff03007812 */ /* 0x000fe200078ec0ff */
[----:B------:R-:W-:Y:S01]  /*0a00*/  IMAD.MOV R8, RZ, RZ, -R8 ;  /* 0x000000ffff087224 */ /* 0x000fe200078e0a08 */
[----:B------:R-:W-:Y:S02]  /*0a10*/  VIMNMX.S16x2 R2, PT, PT, R6, R2, !PT ;  /* 0x0000000206027248 */ /* 0x000fe40007fe0300 */
[----:B------:R-:W-:Y:S02]  /*0a20*/  IADD3 R23, PT, PT, R10, R0, R23 ;  /* 0x000000000a177210 */ /* 0x000fe40007ffe017 */
[----:B------:R-:W-:Y:S02]  /*0a30*/  VIMNMX.S16x2 R0, PT, PT, R12, R14, PT ;  /* 0x0000000e0c007248 */ /* 0x000fe40003fe0300 */
[----:B------:R-:W-:-:S02]  /*0a40*/  PRMT R3, R8, 0x7710, RZ ;  /* 0x0000771008037816 */ /* 0x000fc400000000ff */
[----:B------:R-:W-:Y:S01]  /*0a50*/  PRMT R17, R17, 0x7710, RZ ;  /* 0x0000771011117816 */ /* 0x000fe200000000ff */
[----:B------:R-:W-:Y:S02]  /*0a60*/  IMAD.MOV R0, RZ, RZ, -R0 ;  /* 0x000000ffff007224 */ /* 0x000fe400078e0a00 */
[----:B------:R-:W-:Y:S01]  /*0a70*/  IMAD.IADD R4, R4, 0x1, R3 ;  /* 0x0000000104047824 */ /* 0x000fe200078e0203 */
[----:B------:R-:W-:Y:S01]  /*0a80*/  VIMNMX.S16x2 R3, PT, PT, R12, R14, !PT ;  /* 0x0000000e0c037248 */ /* 0x000fe20007fe0300 */
[----:B------:R-:W-:Y:S01]  /*0a90*/  IMAD.IADD R2, R2, 0x1, R17 ;  /* 0x0000000102027824 */ /* 0x000fe200078e0211 */
[----:B------:R-:W-:Y:S02]  /*0aa0*/  PRMT R0, R0, 0x7710, RZ ;  /* 0x0000771000007816 */ /* 0x000fe400000000ff */
[----:B------:R-:W-:Y:S02]  /*0ab0*/  LOP3.LUT R4, R4, 0xffff, RZ, 0xc0, !PT ;  /* 0x0000ffff04047812 */ /* 0x000fe400078ec0ff */
[----:B------:R-:W-:Y:S01]  /*0ac0*/  LOP3.LUT R2, R2, 0xffff, RZ, 0xc0, !PT ;  /* 0x0000ffff02027812 */ /* 0x000fe200078ec0ff */
[----:B------:R-:W-:Y:S01]  /*0ad0*/  IMAD.IADD R3, R3, 0x1, R0 ;  /* 0x0000000103037824 */ /* 0x000fe200078e0200 */
[----:B0-----:R-:W-:-:S02]  /*0ae0*/  IADD3 R26, P2, PT, R26, 0x20, RZ ;  /* 0x000000201a1a7810 */ /* 0x001fc40007f5e0ff */
[----:B-1----:R-:W-:Y:S02]  /*0af0*/  IADD3 R24, P3, PT, R24, 0x20, RZ ;  /* 0x0000002018187810 */ /* 0x002fe40007f7e0ff */
[----:B------:R-:W-:Y:S02]  /*0b00*/  IADD3 R23, PT, PT, R2, R4, R23 ;  /* 0x0000000402177210 */ /* 0x000fe40007ffe017 */
[----:B------:R-:W-:Y:S01]  /*0b10*/  LOP3.LUT R0, R3, 0xffff, RZ, 0xc0, !PT ;  /* 0x0000ffff03007812 */ /* 0x000fe200078ec0ff */
[----:B------:R-:W-:Y:S02]  /*0b20*/  IMAD.X R27, RZ, RZ, R27, P2 ;  /* 0x000000ffff1b7224 */ /* 0x000fe400010e061b */
[----:B------:R-:W-:Y:S02]  /*0b30*/  IMAD.X R25, RZ, RZ, R25, P3 ;  /* 0x000000ffff197224 */ /* 0x000fe400018e0619 */
[----:B------:R-:W-:Y:S02]  /*0b40*/  VIADD R7, R7, 0x10 ;  /* 0x0000001007077836 */ /* 0x000fe40000000000 */
[----:B------:R-:W-:Y:S01]  /*0b50*/  VIADD R9, R9, 0x10 ;  /* 0x0000001009097836 */ /* 0x000fe20000000000 */
[----:B--2---:R-:W-:-:S05]  /*0b60*/  VIMNMX.S16x2 R6, PT, PT, R16, R18, PT ;  /* 0x0000001210067248 */ /* 0x004fca0003fe0300 */
[----:B------:R-:W-:Y:S01]  /*0b70*/  IMAD.MOV R6, RZ, RZ, -R6 ;  /* 0x000000ffff067224 */ /* 0x000fe200078e0a06 */
[----:B------:R-:W-:-:S04]  /*0b80*/  VIMNMX.S16x2 R8, PT, PT, R16, R18, !PT ;  /* 0x0000001210087248 */ /* 0x000fc80007fe0300 */
[----:B------:R-:W-:-:S05]  /*0b90*/  PRMT R17, R6, 0x7710, RZ ;  /* 0x0000771006117816 */ /* 0x000fca00000000ff */
[----:B------:R-:W-:-:S05]  /*0ba0*/  IMAD.IADD R8, R8, 0x1, R17 ;  /* 0x0000000108087824 */ /* 0x000fca00078e0211 */
[----:B------:R-:W-:-:S04]  /*0bb0*/  LOP3.LUT R8, R8, 0xffff, RZ, 0xc0, !PT ;  /* 0x0000ffff08087812 */ /* 0x000fc800078ec0ff */
[----:B------:R-:W-:Y:S01]  /*0bc0*/  IADD3 R23, PT, PT, R8, R0, R23 ;  /* 0x0000000008177210 */ /* 0x000fe20007ffe017 */
[----:B------:R-:W-:Y:S06]  /*0bd0*/  @P1 BRA `(.L_x_9) ;  /* 0xfffffff400a41947 */ /* 0x000fec000383ffff */
.L_x_8:
[----:B------:R-:W-:Y:S05]  /*0be0*/  BSYNC.RECONVERGENT B1 ;  /* 0x0000000000017941 */ /* 0x000fea0003800200 */
.L_x_7:
[----:B------:R-:W-:Y:S05]  /*0bf0*/  @!P0 BRA `(.L_x_6) ;  /* 0x0000000800888947 */ /* 0x000fea0003800000 */
[----:B------:R-:W-:Y:S01]  /*0c00*/  ISETP.GE.U32.AND P0, PT, R20, 0x8, PT ;  /* 0x000000081400780c */ /* 0x000fe20003f06070 */
[----:B------:R-:W-:Y:S01]  /*0c10*/  BSSY.RECONVERGENT B1, `(.L_x_10) ;  /* 0x0000055000017945 */ /* 0x000fe20003800200 */
[----:B------:R-:W-:-:S04]  /*0c20*/  LOP3.LUT R17, R11, 0x7, RZ, 0xc0, !PT ;  /* 0x000000070b117812 */ /* 0x000fc800078ec0ff */
[----:B------:R-:W-:-:S07]  /*0c30*/  ISETP.NE.AND P1, PT, R17, RZ, PT ;  /* 0x000000ff1100720c */ /* 0x000fce0003f25270 */
[----:B------:R-:W-:Y:S06]  /*0c40*/  @!P0 BRA `(.L_x_11) ;  /* 0x0000000400448947 */ /* 0x000fec0003800000 */
[----:B------:R-:W0:Y:S08]  /*0c50*/  LDC.64 R24, c[0x0][0x380] ;  /* 0x0000e000ff187b82 */ /* 0x000e300000000a00 */
[----:B------:R-:W1:Y:S01]  /*0c60*/  LDC.64 R26, c[0x0][0x388] ;  /* 0x0000e200ff1a7b82 */ /* 0x000e620000000a00 */
[----:B0-----:R-:W-:-:S05]  /*0c70*/  IMAD.WIDE.U32 R24, R7, 0x2, R24 ;  /* 0x0000000207187825 */ /* 0x001fca00078e0018 */
[----:B------:R-:W2:Y:S01]  /*0c80*/  LDG.E.U16 R12, desc[UR6][R24.64] ;  /* 0x00000006180c7981 */ /* 0x000ea2000c1e1500 */
[----:B-1----:R-:W-:-:S03]  /*0c90*/  IMAD.WIDE.U32 R26, R9, 0x2, R26 ;  /* 0x00000002091a7825 */ /* 0x002fc600078e001a */
[----:B------:R-:W3:Y:S04]  /*0ca0*/  LDG.E.U16 R28, desc[UR6][R24.64+0x2] ;  /* 0x00000206181c7981 */ /* 0x000ee8000c1e1500 */
[----:B------:R-:W2:Y:S04]  /*0cb0*/  LDG.E.U16 R14, desc[UR6][R26.64] ;  /* 0x000000061a0e7981 */ /* 0x000ea8000c1e1500 */
[----:B------:R-:W3:Y:S04]  /*0cc0*/  LDG.E.U16 R10, desc[UR6][R26.64+0x2] ;  /* 0x000002061a0a7981 */ /* 0x000ee8000c1e1500 */
[----:B------:R-:W4:Y:S04]  /*0cd0*/  LDG.E.U16 R6, desc[UR6][R24.64+0x4] ;  /* 0x0000040618067981 */ /* 0x000f28000c1e1500 */
[----:B------:R-:W5:Y:S04]  /*0ce0*/  LDG.E.U16 R4, desc[UR6][R24.64+0x6] ;  /* 0x0000060618047981 */ /* 0x000f68000c1e1500 */
[----:B------:R-:W4:Y:S04]  /*0cf0*/  LDG.E.U16 R2, desc[UR6][R26.64+0x4] ;  /* 0x000004061a027981 */ /* 0x000f28000c1e1500 */
[----:B------:R-:W5:Y:S04]  /*0d00*/  LDG.E.U16 R8, desc[UR6][R26.64+0x6] ;  /* 0x000006061a087981 */ /* 0x000f68000c1e1500 */
[----:B------:R-:W5:Y:S04]  /*0d10*/  LDG.E.U16 R18, desc[UR6][R26.64+0x8] ;  /* 0x000008061a127981 */ /* 0x000f68000c1e1500 */
[----:B------:R-:W5:Y:S04]  /*0d20*/  LDG.E.U16 R22, desc[UR6][R26.64+0xa] ;  /* 0x00000a061a167981 */ /* 0x000f68000c1e1500 */
[----:B------:R-:W5:Y:S04]  /*0d30*/  LDG.E.U16 R16, desc[UR6][R24.64+0xc] ;  /* 0x00000c0618107981 */ /* 0x000f68000c1e1500 */
[----:B------:R-:W5:Y:S01]  /*0d40*/  LDG.E.U16 R20, desc[UR6][R24.64+0xe] ;  /* 0x00000e0618147981 */ /* 0x000f62000c1e1500 */
[----:B--2---:R-:W-:-:S02]  /*0d50*/  VIMNMX.S16x2 R0, PT, PT, R12, R14, PT ;  /* 0x0000000e0c007248 */ /* 0x004fc40003fe0300 */
[----:B------:R-:W-:Y:S02]  /*0d60*/  VIMNMX.S16x2 R3, PT, PT, R12, R14, !PT ;  /* 0x0000000e0c037248 */ /* 0x000fe40007fe0300 */
[----:B------:R-:W2:Y:S04]  /*0d70*/  LDG.E.U16 R12, desc[UR6][R24.64+0x8] ;  /* 0x00000806180c7981 */ /* 0x000ea8000c1e1500 */
[----:B------:R0:W2:Y:S04]  /*0d80*/  LDG.E.U16 R14, desc[UR6][R24.64+0xa] ;  /* 0x00000a06180e7981 */ /* 0x0000a8000c1e1500 */
[----:B------:R-:W2:Y:S04]  /*0d90*/  LDG.E.U16 R24, desc[UR6][R26.64+0xc] ;  /* 0x00000c061a187981 */ /* 0x000ea8000c1e1500 */
[----:B------:R-:W2:Y:S01]  /*0da0*/  LDG.E.U16 R26, desc[UR6][R26.64+0xe] ;  /* 0x00000e061a1a7981 */ /* 0x000ea2000c1e1500 */
[----:B------:R-:W-:-:S02]  /*0db0*/  PRMT R19, R0, 0x7610, R19 ;  /* 0x0000761000137816 */ /* 0x000fc40000000013 */
[----:B---3--:R-:W-:-:S03]  /*0dc0*/  VIMNMX.S16x2 R0, PT, PT, R28, R10, PT ;  /* 0x0000000a1c007248 */ /* 0x008fc60003fe0300 */
[----:B------:R-:W-:Y:S01]  /*0dd0*/  IMAD.MOV R19, RZ, RZ, -R19 ;  /* 0x000000ffff137224 */ /* 0x000fe200078e0a13 */
[----:B------:R-:W-:Y:S01]  /*0de0*/  VIMNMX.S16x2 R10, PT, PT, R28, R10, !PT ;  /* 0x0000000a1c0a7248 */ /* 0x000fe20007fe0300 */
[----:B------:R-:W-:-:S03]  /*0df0*/  IMAD.MOV R0, RZ, RZ, -R0 ;  /* 0x000000ffff007224 */ /* 0x000fc600078e0a00 */
[----:B------:R-:W-:Y:S02]  /*0e00*/  PRMT R28, R19, 0x7710, RZ ;  /* 0x00007710131c7816 */ /* 0x000fe400000000ff */
[----:B0-----:R-:W-:Y:S02]  /*0e10*/  PRMT R25, R0, 0x7710, RZ ;  /* 0x0000771000197816 */ /* 0x001fe400000000ff */
[----:B----4-:R-:W-:Y:S01]  /*0e20*/  VIMNMX.S16x2 R0, PT, PT, R6, R2, PT ;  /* 0x0000000206007248 */ /* 0x010fe20003fe0300 */
[----:B------:R-:W-:Y:S01]  /*0e30*/  IMAD.IADD R19, R3, 0x1, R28 ;  /* 0x0000000103137824 */ /* 0x000fe200078e021c */
[----:B-----5:R-:W-:Y:S01]  /*0e40*/  VIMNMX.S16x2 R3, PT, PT, R4, R8, PT ;  /* 0x0000000804037248 */ /* 0x020fe20003fe0300 */
[----:B------:R-:W-:Y:S02]  /*0e50*/  IMAD.IADD R10, R10, 0x1, R25 ;  /* 0x000000010a0a7824 */ /* 0x000fe400078e0219 */
[----:B------:R-:W-:Y:S02]  /*0e60*/  IMAD.MOV R0, RZ, RZ, -R0 ;  /* 0x000000ffff007224 */ /* 0x000fe400078e0a00 */
[----:B------:R-:W-:Y:S01]  /*0e70*/  IMAD.MOV R25, RZ, RZ, -R3 ;  /* 0x000000ffff197224 */ /* 0x000fe200078e0a03 */
[----:B------:R-:W-:-:S02]  /*0e80*/  VIMNMX.S16x2 R2, PT, PT, R6, R2, !PT ;  /* 0x0000000206027248 */ /* 0x000fc40007fe0300 */
[----:B------:R-:W-:Y:S02]  /*0e90*/  VIMNMX.S16x2 R4, PT, PT, R4, R8, !PT ;  /* 0x0000000804047248 */ /* 0x000fe40007fe0300 */
[----:B------:R-:W-:Y:S02]  /*0ea0*/  PRMT R3, R0, 0x7710, RZ ;  /* 0x0000771000037816 */ /* 0x000fe400000000ff */
[----:B------:R-:W-:Y:S02]  /*0eb0*/  PRMT R25, R25, 0x7710, RZ ;  /* 0x0000771019197816 */ /* 0x000fe400000000ff */
[----:B------:R-:W-:Y:S01]  /*0ec0*/  LOP3.LUT R0, R19, 0xffff, RZ, 0xc0, !PT ;  /* 0x0000ffff13007812 */ /* 0x000fe200078ec0ff */
[----:B------:R-:W-:Y:S01]  /*0ed0*/  IMAD.IADD R2, R2, 0x1, R3 ;  /* 0x0000000102027824 */ /* 0x000fe200078e0203 */
[----:B------:R-:W-:Y:S01]  /*0ee0*/  LOP3.LUT R10, R10, 0xffff, RZ, 0xc0, !PT ;  /* 0x0000ffff0a0a7812 */ /* 0x000fe200078ec0ff */
[----:B------:R-:W-:-:S03]  /*0ef0*/  IMAD.IADD R4, R4, 0x1, R25 ;  /* 0x0000000104047824 */ /* 0x000fc600078e0219 */
[----:B------:R-:W-:Y:S02]  /*0f00*/  IADD3 R0, PT, PT, R10, R0, R23 ;  /* 0x000000000a007210 */ /* 0x000fe40007ffe017 */
[----:B------:R-:W-:Y:S02]  /*0f10*/  LOP3.LUT R3, R2, 0xffff, RZ, 0xc0, !PT ;  /* 0x0000ffff02037812 */ /* 0x000fe400078ec0ff */
[----:B------:R-:W-:-:S04]  /*0f20*/  LOP3.LUT R4, R4, 0xffff, RZ, 0xc0, !PT ;  /* 0x0000ffff04047812 */ /* 0x000fc800078ec0ff */
[----:B------:R-:W-:Y:S01]  /*0f30*/  IADD3 R0, PT, PT, R4, R3, R0 ;  /* 0x0000000304007210 */ /* 0x000fe20007ffe000 */
[----:B------:R-:W-:Y:S02]  /*0f40*/  VIADD R7, R7, 0x8 ;  /* 0x0000000807077836 */ /* 0x000fe40000000000 */
[----:B------:R-:W-:Y:S01]  /*0f50*/  VIADD R9, R9, 0x8 ;  /* 0x0000000809097836 */ /* 0x000fe20000000000 */
[----:B--2---:R-:W-:Y:S02]  /*0f60*/  VIMNMX.S16x2 R2, PT, PT, R12, R18, PT ;  /* 0x000000120c027248 */ /* 0x004fe40003fe0300 */
[----:B------:R-:W-:Y:S02]  /*0f70*/  VIMNMX.S16x2 R3, PT, PT, R14, R22, PT ;  /* 0x000000160e037248 */ /* 0x000fe40003fe0300 */
[----:B------:R-:W-:Y:S02]  /*0f80*/  VIMNMX.S16x2 R12, PT, PT, R12, R18, !PT ;  /* 0x000000120c0c7248 */ /* 0x000fe40007fe0300 */
[----:B------:R-:W-:-:S02]  /*0f90*/  PRMT R4, R2, 0x7610, R4 ;  /* 0x0000761002047816 */ /* 0x000fc40000000004 */
[----:B------:R-:W-:Y:S02]  /*0fa0*/  PRMT R6, R3, 0x7610, R6 ;  /* 0x0000761003067816 */ /* 0x000fe40000000006 */
[CC--:B------:R-:W-:Y:S02]  /*0fb0*/  VIMNMX.S16x2 R8, PT, PT, R16.reuse, R24.reuse, PT ;  /* 0x0000001810087248 */ /* 0x0c0fe40003fe0300 */
[----:B------:R-:W-:Y:S01]  /*0fc0*/  VIMNMX.S16x2 R10, PT, PT, R16, R24, !PT ;  /* 0x00000018100a7248 */ /* 0x000fe20007fe0300 */
[----:B------:R-:W-:Y:S01]  /*0fd0*/  IMAD.MOV R4, RZ, RZ, -R4 ;  /* 0x000000ffff047224 */ /* 0x000fe200078e0a04 */
[----:B------:R-:W-:Y:S01]  /*0fe0*/  PRMT R2, R12, 0x7610, R2 ;  /* 0x000076100c027816 */ /* 0x000fe20000000002 */
[----:B------:R-:W-:Y:S01]  /*0ff0*/  IMAD.MOV R6, RZ, RZ, -R6 ;  /* 0x000000ffff067224 */ /* 0x000fe200078e0a06 */
[----:B------:R-:W-:Y:S02]  /*1000*/  VIMNMX.S16x2 R16, PT, PT, R20, R26, PT ;  /* 0x0000001a14107248 */ /* 0x000fe40003fe0300 */
[----:B------:R-:W-:-:S02]  /*1010*/  VIMNMX.S16x2 R14, PT, PT, R14, R22, !PT ;  /* 0x000000160e0e7248 */ /* 0x000fc40007fe0300 */
[----:B------:R-:W-:Y:S01]  /*1020*/  PRMT R12, R16, 0x7610, R12 ;  /* 0x00007610100c7816 */ /* 0x000fe2000000000c */
[----:B------:R-:W-:Y:S01]  /*1030*/  IMAD.MOV R8, RZ, RZ, -R8 ;  /* 0x000000ffff087224 */ /* 0x000fe200078e0a08 */
[----:B------:R-:W-:Y:S02]  /*1040*/  PRMT R19, R4, 0x7710, RZ ;  /* 0x0000771004137816 */ /* 0x000fe400000000ff */
[----:B------:R-:W-:Y:S01]  /*1050*/  VIMNMX.S16x2 R20, PT, PT, R20, R26, !PT ;  /* 0x0000001a14147248 */ /* 0x000fe20007fe0300 */
[----:B------:R-:W-:Y:S01]  /*1060*/  IMAD.MOV R12, RZ, RZ, -R12 ;  /* 0x000000ffff0c7224 */ /* 0x000fe200078e0a0c */
[----:B------:R-:W-:Y:S02]  /*1070*/  PRMT R3, R14, 0x7610, R3 ;  /* 0x000076100e037816 */ /* 0x000fe40000000003 */
[----:B------:R-:W-:Y:S01]  /*1080*/  PRMT R4, R6, 0x7710, RZ ;  /* 0x0000771006047816 */ /* 0x000fe200000000ff */
[----:B------:R-:W-:Y:S01]  /*1090*/  IMAD.IADD R2, R2, 0x1, R19 ;  /* 0x0000000102027824 */ /* 0x000fe200078e0213 */
[----:B------:R-:W-:-:S02]  /*10a0*/  PRMT R14, R20, 0x7610, R14 ;  /* 0x00007610140e7816 */ /* 0x000fc4000000000e */
[----:B------:R-:W-:Y:S01]  /*10b0*/  PRMT R23, R8, 0x7710, RZ ;  /* 0x0000771008177816 */ /* 0x000fe200000000ff */
[----:B------:R-:W-:Y:S01]  /*10c0*/  IMAD.IADD R4, R3, 0x1, R4 ;  /* 0x0000000103047824 */ /* 0x000fe200078e0204 */
[----:B------:R-:W-:Y:S02]  /*10d0*/  PRMT R25, R12, 0x7710, RZ ;  /* 0x000077100c197816 */ /* 0x000fe400000000ff */
[----:B------:R-:W-:Y:S01]  /*10e0*/  LOP3.LUT R3, R2, 0xffff, RZ, 0xc0, !PT ;  /* 0x0000ffff02037812 */ /* 0x000fe200078ec0ff */
[----:B------:R-:W-:Y:S01]  /*10f0*/  IMAD.IADD R10, R10, 0x1, R23 ;  /* 0x000000010a0a7824 */ /* 0x000fe200078e0217 */
[----:B------:R-:W-:Y:S01]  /*1100*/  LOP3.LUT R4, R4, 0xffff, RZ, 0xc0, !PT ;  /* 0x0000ffff04047812 */ /* 0x000fe200078ec0ff */
[----:B------:R-:W-:-:S03]  /*1110*/  IMAD.IADD R14, R14, 0x1, R25 ;  /* 0x000000010e0e7824 */ /* 0x000fc600078e0219 */
[----:B------:R-:W-:Y:S02]  /*1120*/  LOP3.LUT R23, R10, 0xffff, RZ, 0xc0, !PT ;  /* 0x0000ffff0a177812 */ /* 0x000fe400078ec0ff */
[----:B------:R-:W-:Y:S02]  /*1130*/  LOP3.LUT R14, R14, 0xffff, RZ, 0xc0, !PT ;  /* 0x0000ffff0e0e7812 */ /* 0x000fe400078ec0ff */
[----:B------:R-:W-:-:S04]  /*1140*/  IADD3 R0, PT, PT, R4, R3, R0 ;  /* 0x0000000304007210 */ /* 0x000fc80007ffe000 */
[----:B------:R-:W-:-:S07]  /*1150*/  IADD3 R23, PT, PT, R14, R23, R0 ;  /* 0x000000170e177210 */ /* 0x000fce0007ffe000 */
.L_x_11:
[----:B------:R-:W-:Y:S05]  /*1160*/  BSYNC.RECONVERGENT B1 ;  /* 0x0000000000017941 */ /* 0x000fea0003800200 */
.L_x_10:
        /* <DEDUP_REMOVED lines=15> */
[----:B------:R-:W4:Y:S04]  /*1260*/  LDG.E.U16 R10, desc[UR6][R16.64+0x4] ;  /* 0x00000406100a7981 */ /* 0x000f28000c1e1500 */
[----:B------:R-:W5:Y:S04]  /*1270*/  LDG.E.U16 R12, desc[UR6][R18.64+0x6] ;  /* 0x00000606120c7981 */ /* 0x000f68000c1e1500 */
[----:B------:R-:W5:Y:S01]  /*1280*/  LDG.E.U16 R14, desc[UR6][R16.64+0x6] ;  /* 0x00000606100e7981 */ /* 0x000f62000c1e1500 */
[----:B------:R-:W-:-:S02]  /*1290*/  VIADD R7, R7, 0x4 ;  /* 0x0000000407077836 */ /* 0x000fc40000000000 */
[----:B------:R-:W-:Y:S01]  /*12a0*/  VIADD R9, R9, 0x4 ;  /* 0x0000000409097836 */ /* 0x000fe20000000000 */
[CC--:B--2---:R-:W-:Y:S02]  /*12b0*/  VIMNMX.S16x2 R3, PT, PT, R0.reuse, R2.reuse, PT ;  /* 0x0000000200037248 */ /* 0x0c4fe40003fe0300 */
[----:B------:R-:W-:Y:S02]  /*12c0*/  VIMNMX.S16x2 R2, PT, PT, R0, R2, !PT ;  /* 0x0000000200027248 */ /* 0x000fe40007fe0300 */
[CC--:B---3--:R-:W-:Y:S02]  /*12d0*/  VIMNMX.S16x2 R0, PT, PT, R4.reuse, R6.reuse, PT ;  /* 0x0000000604007248 */ /* 0x0c8fe40003fe0300 */
[----:B------:R-:W-:Y:S01]  /*12e0*/  VIMNMX.S16x2 R4, PT, PT, R4, R6, !PT ;  /* 0x0000000604047248 */ /* 0x000fe20007fe0300 */
[----:B------:R-:W-:Y:S02]  /*12f0*/  IMAD.MOV R3, RZ, RZ, -R3 ;  /* 0x000000ffff037224 */ /* 0x000fe400078e0a03 */
[----:B------:R-:W-:Y:S01]  /*1300*/  IMAD.MOV R0, RZ, RZ, -R0 ;  /* 0x000000ffff007224 */ /* 0x000fe200078e0a00 */
[----:B----4-:R-:W-:-:S02]  /*1310*/  VIMNMX.S16x2 R6, PT, PT, R8, R10, PT ;  /* 0x0000000a08067248 */ /* 0x010fc40003fe0300 */
[----:B------:R-:W-:Y:S02]  /*1320*/  VIMNMX.S16x2 R8, PT, PT, R8, R10, !PT ;  /* 0x0000000a08087248 */ /* 0x000fe40007fe0300 */
[-C--:B-----5:R-:W-:Y:S01]  /*1330*/  VIMNMX.S16x2 R10, PT, PT, R12, R14.reuse, PT ;  /* 0x0000000e0c0a7248 */ /* 0x0a0fe20003fe0300 */
[----:B------:R-:W-:Y:S01]  /*1340*/  IMAD.MOV R6, RZ, RZ, -R6 ;  /* 0x000000ffff067224 */ /* 0x000fe200078e0a06 */
[----:B------:R-:W-:Y:S02]  /*1350*/  PRMT R3, R3, 0x7710, RZ ;  /* 0x0000771003037816 */ /* 0x000fe400000000ff */
[----:B------:R-:W-:Y:S01]  /*1360*/  PRMT R17, R0, 0x7710, RZ ;  /* 0x0000771000117816 */ /* 0x000fe200000000ff */
[----:B------:R-:W-:Y:S01]  /*1370*/  IMAD.MOV R10, RZ, RZ, -R10 ;  /* 0x000000ffff0a7224 */ /* 0x000fe200078e0a0a */
[----:B------:R-:W-:Y:S01]  /*1380*/  VIMNMX.S16x2 R12, PT, PT, R12, R14, !PT ;  /* 0x0000000e0c0c7248 */ /* 0x000fe20007fe0300 */
[----:B------:R-:W-:Y:S01]  /*1390*/  IMAD.IADD R2, R2, 0x1, R3 ;  /* 0x0000000102027824 */ /* 0x000fe200078e0203 */
[----:B------:R-:W-:Y:S01]  /*13a0*/  PRMT R19, R6, 0x7710, RZ ;  /* 0x0000771006137816 */ /* 0x000fe200000000ff */
[----:B------:R-:W-:Y:S01]  /*13b0*/  IMAD.IADD R4, R4, 0x1, R17 ;  /* 0x0000000104047824 */ /* 0x000fe200078e0211 */
[----:B------:R-:W-:-:S02]  /*13c0*/  PRMT R25, R10, 0x7710, RZ ;  /* 0x000077100a197816 */ /* 0x000fc400000000ff */
        /* <DEDUP_REMOVED lines=8> */
.L_x_13:
[----:B------:R-:W-:Y:S05]  /*1450*/  BSYNC.RECONVERGENT B1 ;  /* 0x0000000000017941 */ /* 0x000fea0003800200 */
.L_x_12:
[----:B------:R-:W-:Y:S05]  /*1460*/  @!P1 BRA `(.L_x_6) ;  /* 0x00000000006c9947 */ /* 0x000fea0003800000 */
[----:B------:R-:W0:Y:S01]  /*1470*/  LDC.64 R2, c[0x0][0x388] ;  /* 0x0000e200ff027b82 */ /* 0x000e220000000a00 */
[----:B------:R-:W-:-:S07]  /*1480*/  IMAD.MOV R11, RZ, RZ, -R11 ;  /* 0x000000ffff0b7224 */ /* 0x000fce00078e0a0b */
[----:B------:R-:W1:Y:S01]  /*1490*/  LDC.64 R16, c[0x0][0x380] ;  /* 0x0000e000ff107b82 */ /* 0x000e620000000a00 */
[----:B0-----:R-:W-:-:S04]  /*14a0*/  IMAD.WIDE.U32 R2, R9, 0x2, R2 ;  /* 0x0000000209027825 */ /* 0x001fc800078e0002 */
[----:B------:R-:W-:Y:S02]  /*14b0*/  IMAD.MOV.U32 R10, RZ, RZ, R2 ;  /* 0x000000ffff0a7224 */ /* 0x000fe400078e0002 */
[----:B-1----:R-:W-:-:S04]  /*14c0*/  IMAD.WIDE.U32 R6, R7, 0x2, R16 ;  /* 0x0000000207067825 */ /* 0x002fc800078e0010 */
[----:B------:R-:W-:Y:S02]  /*14d0*/  IMAD.MOV.U32 R17, RZ, RZ, R3 ;  /* 0x000000ffff117224 */ /* 0x000fe400078e0003 */
[----:B------:R-:W-:Y:S02]  /*14e0*/  IMAD.MOV.U32 R2, RZ, RZ, R6 ;  /* 0x000000ffff027224 */ /* 0x000fe400078e0006 */
[----:B------:R-:W-:-:S07]  /*14f0*/  IMAD.MOV.U32 R3, RZ, RZ, R7 ;  /* 0x000000ffff037224 */ /* 0x000fce00078e0007 */
.L_x_14:
[----:B------:R-:W-:Y:S01]  /*1500*/  IMAD.MOV.U32 R6, RZ, RZ, R10 ;  /* 0x000000ffff067224 */ /* 0x000fe200078e000a */
[----:B------:R0:W2:Y:S01]  /*1510*/  LDG.E.U16 R0, desc[UR6][R2.64] ;  /* 0x0000000602007981 */ /* 0x0000a2000c1e1500 */
[----:B------:R-:W-:-:S05]  /*1520*/  IMAD.MOV.U32 R7, RZ, RZ, R17 ;  /* 0x000000ffff077224 */ /* 0x000fca00078e0011 */
[----:B------:R-:W2:Y:S01]  /*1530*/  LDG.E.U16 R4, desc[UR6][R6.64] ;  /* 0x0000000606047981 */ /* 0x000ea2000c1e1500 */
[----:B------:R-:W-:-:S05]  /*1540*/  VIADD R11, R11, 0x1 ;  /* 0x000000010b0b7836 */ /* 0x000fca0000000000 */
[----:B------:R-:W-:Y:S02]  /*1550*/  ISETP.NE.AND P0, PT, R11, RZ, PT ;  /* 0x000000ff0b00720c */ /* 0x000fe40003f05270 */
[----:B0-----:R-:W-:Y:S02]  /*1560*/  IADD3 R2, P2, PT, R2, 0x2, RZ ;  /* 0x0000000202027810 */ /* 0x001fe40007f5e0ff */
[----:B------:R-:W-:-:S03]  /*1570*/  IADD3 R10, P1, PT, R10, 0x2, RZ ;  /* 0x000000020a0a7810 */ /* 0x000fc60007f3e0ff */
[----:B------:R-:W-:Y:S02]  /*1580*/  IMAD.X R3, RZ, RZ, R3, P2 ;  /* 0x000000ffff037224 */ /* 0x000fe400010e0603 */
[----:B------:R-:W-:Y:S01]  /*1590*/  IMAD.X R17, RZ, RZ, R17, P1 ;  /* 0x000000ffff117224 */ /* 0x000fe200008e0611 */
[----:B--2---:R-:W-:-:S05]  /*15a0*/  VIMNMX.S16x2 R8, PT, PT, R0, R4, PT ;  /* 0x0000000400087248 */ /* 0x004fca0003fe0300 */
[----:B------:R-:W-:Y:S01]  /*15b0*/  IMAD.MOV R8, RZ, RZ, -R8 ;  /* 0x000000ffff087224 */ /* 0x000fe200078e0a08 */
[----:B------:R-:W-:-:S04]  /*15c0*/  VIMNMX.S16x2 R0, PT, PT, R0, R4, !PT ;  /* 0x0000000400007248 */ /* 0x000fc80007fe0300 */
[----:B------:R-:W-:-:S05]  /*15d0*/  PRMT R9, R8, 0x7710, RZ ;  /* 0x0000771008097816 */ /* 0x000fca00000000ff */
[----:B------:R-:W-:-:S05]  /*15e0*/  IMAD.IADD R0, R0, 0x1, R9 ;  /* 0x0000000100007824 */ /* 0x000fca00078e0209 */
[----:B------:R-:W-:-:S05]  /*15f0*/  LOP3.LUT R0, R0, 0xffff, RZ, 0xc0, !PT ;  /* 0x0000ffff00007812 */ /* 0x000fca00078ec0ff */
[----:B------:R-:W-:Y:S01]  /*1600*/  IMAD.IADD R23, R0, 0x1, R23 ;  /* 0x0000000100177824 */ /* 0x000fe200078e0217 */
[----:B------:R-:W-:Y:S06]  /*1610*/  @P0 BRA `(.L_x_14) ;  /* 0xfffffffc00b80947 */ /* 0x000fec000383ffff */
.L_x_6:
[----:B------:R-:W-:Y:S05]  /*1620*/  BSYNC.RECONVERGENT B0 ;  /* 0x0000000000007941 */ /* 0x000fea0003800200 */
.L_x_5:
[----:B------:R-:W-:Y:S01]  /*1630*/  ISETP.GE.AND P0, PT, R13, 0x1, PT ;  /* 0x000000010d00780c */ /* 0x000fe20003f06270 */
[----:B------:R-:W-:-:S12]  /*1640*/  BSSY.RECONVERGENT B0, `(.L_x_15) ;  /* 0x00000a9000007945 */ /* 0x000fd80003800200 */
[----:B------:R-:W-:Y:S05]  /*1650*/  @!P0 BRA `(.L_x_16) ;  /* 0x00000008009c8947 */ /* 0x000fea0003800000 */
[----:B------:R-:W0:Y:S01]  /*1660*/  LDCU UR4, c[0x0][0x39c] ;  /* 0x00007380ff0477ac */ /* 0x000e220008000800 */
[----:B------:R-:W-:Y:S01]  /*1670*/  LOP3.LUT R25, R13, 0xf, RZ, 0xc0, !PT ;  /* 0x0000000f0d197812 */ /* 0x000fe200078ec0ff */
[----:B------:R-:W-:Y:S03]  /*1680*/  BSSY.RECONVERGENT B1, `(.L_x_17) ;  /* 0x0000056000017945 */ /* 0x000fe60003800200 */
[----:B------:R-:W-:Y:S01]  /*1690*/  ISETP.NE.AND P1, PT, R25, RZ, PT ;  /* 0x000000ff1900720c */ /* 0x000fe20003f25270 */
[----:B0-----:R-:W-:-:S05]  /*16a0*/  VIADD R0, R21, -UR4 ;  /* 0x8000000415007c36 */ /* 0x001fca0008000000 */
[----:B------:R-:W-:Y:S01]  /*16b0*/  ISETP.GE.U32.AND P0, PT, R0, 0xf, PT ;  /* 0x0000000f0000780c */ /* 0x000fe20003f06070 */
[----:B------:R-:W-:-:S12]  /*16c0*/  IMAD.MOV.U32 R0, RZ, RZ, RZ ;  /* 0x000000ffff007224 */ /* 0x000fd800078e00ff */
[----:B------:R-:W-:Y:S05]  /*16d0*/  @!P0 BRA `(.L_x_18) ;  /* 0x0000000400408947 */ /* 0x000fea0003800000 */
[----:B------:R-:W0:Y:S01]  /*16e0*/  LDCU.64 UR4, c[0x0][0x380] ;  /* 0x00007000ff0477ac */ /* 0x000e220008000a00 */
[----:B------:R-:W-:-:S05]  /*16f0*/  LOP3.LUT R0, R13, 0x7ffffff0, RZ, 0xc0, !PT ;  /* 0x7ffffff00d007812 */ /* 0x000fca00078ec0ff */
[----:B------:R-:W-:Y:S01]  /*1700*/  IMAD.MOV R26, RZ, RZ, -R0 ;  /* 0x000000ffff1a7224 */ /* 0x000fe200078e0a00 */
[----:B0-----:R-:W-:-:S04]  /*1710*/  UIADD3 UR4, UP0, UPT, UR4, 0x10, URZ ;  /* 0x0000001004047890 */ /* 0x001fc8000ff1e0ff */
[----:B------:R-:W-:Y:S02]  /*1720*/  UIADD3.X UR5, UPT, UPT, URZ, UR5, URZ, UP0, !UPT ;  /* 0x00000005ff057290 */ /* 0x000fe400087fe4ff */
[----:B------:R-:W-:-:S04]  /*1730*/  IMAD.U32 R4, RZ, RZ, UR4 ;  /* 0x00000004ff047e24 */ /* 0x000fc8000f8e00ff */
[----:B------:R-:W-:-:S07]  /*1740*/  IMAD.U32 R3, RZ, RZ, UR5 ;  /* 0x00000005ff037e24 */ /* 0x000fce000f8e00ff */
.L_x_19:
[----:B------:R-:W-:-:S05]  /*1750*/  IMAD.MOV.U32 R2, RZ, RZ, R4 ;  /* 0x000000ffff027224 */ /* 0x000fca00078e0004 */
[----:B------:R-:W2:Y:S04]  /*1760*/  LDG.E.U16 R22, desc[UR6][R2.64+-0x10] ;  /* 0xfffff00602167981 */ /* 0x000ea8000c1e1500 */
[----:B------:R-:W3:Y:S04]  /*1770*/  LDG.E.U16 R24, desc[UR6][R2.64+-0xe] ;  /* 0xfffff20602187981 */ /* 0x000ee8000c1e1500 */
[----:B------:R-:W4:Y:S04]  /*1780*/  LDG.E.U16 R18, desc[UR6][R2.64+-0xa] ;  /* 0xfffff60602127981 */ /* 0x000f28000c1e1500 */
[----:B------:R-:W5:Y:S04]  /*1790*/  LDG.E.U16 R20, desc[UR6][R2.64+-0xc] ;  /* 0xfffff40602147981 */ /* 0x000f68000c1e1500 */
        /* <DEDUP_REMOVED lines=11> */
[----:B------:R-:W5:Y:S01]  /*1850*/  LDG.E.U16 R4, desc[UR6][R2.64+0xe] ;  /* 0x00000e0602047981 */ /* 0x000f62000c1e1500 */
[----:B------:R-:W-:-:S05]  /*1860*/  VIADD R26, R26, 0x10 ;  /* 0x000000101a1a7836 */ /* 0x000fca0000000000 */
[----:B------:R-:W-:Y:S02]  /*1870*/  ISETP.NE.AND P0, PT, R26, RZ, PT ;  /* 0x000000ff1a00720c */ /* 0x000fe40003f05270 */
[----:B--2---:R-:W-:Y:S02]  /*1880*/  PRMT R22, R22, 0x9910, RZ ;  /* 0x0000991016167816 */ /* 0x004fe400000000ff */
[----:B---3--:R-:W-:Y:S02]  /*1890*/  PRMT R24, R24, 0x9910, RZ ;  /* 0x0000991018187816 */ /* 0x008fe400000000ff */
[----:B------:R-:W-:Y:S02]  /*18a0*/  IABS R22, R22 ;  /* 0x0000001600167213 */ /* 0x000fe40000000000 */
[----:B------:R-:W-:-:S04]  /*18b0*/  IABS R24, R24 ;  /* 0x0000001800187213 */ /* 0x000fc80000000000 */
[----:B------:R-:W-:Y:S02]  /*18c0*/  IADD3 R23, PT, PT, R24, R23, R22 ;  /* 0x0000001718177210 */ /* 0x000fe40007ffe016 */
[----:B----4-:R-:W-:Y:S02]  /*18d0*/  PRMT R22, R18, 0x9910, RZ ;  /* 0x0000991012167816 */ /* 0x010fe400000000ff */
[----:B-----5:R-:W-:Y:S02]  /*18e0*/  PRMT R20, R20, 0x9910, RZ ;  /* 0x0000991014147816 */ /* 0x020fe400000000ff */
[----:B------:R-:W-:Y:S02]  /*18f0*/  IABS R22, R22 ;  /* 0x0000001600167213 */ /* 0x000fe40000000000 */
[----:B------:R-:W-:Y:S02]  /*1900*/  IABS R18, R20 ;  /* 0x0000001400127213 */ /* 0x000fe40000000000 */
[----:B------:R-:W-:Y:S01]  /*1910*/  PRMT R20, R17, 0x9910, RZ ;  /* 0x0000991011147816 */ /* 0x000fe200000000ff */
[----:B------:R-:W-:Y:S01]  /*1920*/  IMAD.MOV.U32 R17, RZ, RZ, R22 ;  /* 0x000000ffff117224 */ /* 0x000fe200078e0016 */
[----:B------:R-:W-:-:S02]  /*1930*/  PRMT R19, R19, 0x9910, RZ ;  /* 0x0000991013137816 */ /* 0x000fc400000000ff */
[----:B------:R-:W-:Y:S02]  /*1940*/  IABS R20, R20 ;  /* 0x0000001400147213 */ /* 0x000fe40000000000 */
[----:B------:R-:W-:Y:S02]  /*1950*/  IADD3 R17, PT, PT, R17, R23, R18 ;  /* 0x0000001711117210 */ /* 0x000fe40007ffe012 */
[----:B------:R-:W-:Y:S01]  /*1960*/  PRMT R16, R16, 0x9910, RZ ;  /* 0x0000991010107816 */ /* 0x000fe200000000ff */
[----:B------:R-:W-:Y:S01]  /*1970*/  IMAD.MOV.U32 R18, RZ, RZ, R20 ;  /* 0x000000ffff127224 */ /* 0x000fe200078e0014 */
[----:B------:R-:W-:Y:S02]  /*1980*/  PRMT R14, R14, 0x9910, RZ ;  /* 0x000099100e0e7816 */ /* 0x000fe400000000ff */
[----:B------:R-:W-:Y:S02]  /*1990*/  IABS R19, R19 ;  /* 0x0000001300137213 */ /* 0x000fe40000000000 */
[----:B------:R-:W-:-:S02]  /*19a0*/  IABS R16, R16 ;  /* 0x0000001000107213 */ /* 0x000fc40000000000 */
[----:B------:R-:W-:Y:S02]  /*19b0*/  IABS R14, R14 ;  /* 0x0000000e000e7213 */ /* 0x000fe40000000000 */
[----:B------:R-:W-:Y:S02]  /*19c0*/  IADD3 R17, PT, PT, R19, R17, R18 ;  /* 0x0000001113117210 */ /* 0x000fe40007ffe012 */
[----:B------:R-:W-:Y:S02]  /*19d0*/  PRMT R18, R8, 0x9910, RZ ;  /* 0x0000991008127816 */ /* 0x000fe400000000ff */
[----:B------:R-:W-:Y:S01]  /*19e0*/  PRMT R19, R12, 0x9910, RZ ;  /* 0x000099100c137816 */ /* 0x000fe200000000ff */
[----:B------:R-:W-:Y:S01]  /*19f0*/  IMAD.MOV.U32 R8, RZ, RZ, R16 ;  /* 0x000000ffff087224 */ /* 0x000fe200078e0010 */
[----:B------:R-:W-:Y:S01]  /*1a00*/  IABS R18, R18 ;  /* 0x0000001200127213 */ /* 0x000fe20000000000 */
[----:B------:R-:W-:Y:S01]  /*1a10*/  IMAD.MOV.U32 R12, RZ, RZ, R14 ;  /* 0x000000ffff0c7224 */ /* 0x000fe200078e000e */
[----:B------:R-:W-:-:S02]  /*1a20*/  IABS R19, R19 ;  /* 0x0000001300137213 */ /* 0x000fc40000000000 */
[----:B------:R-:W-:Y:S02]  /*1a30*/  PRMT R11, R11, 0x9910, RZ ;  /* 0x000099100b0b7816 */ /* 0x000fe400000000ff */
[----:B------:R-:W-:Y:S01]  /*1a40*/  IADD3 R8, PT, PT, R12, R17, R8 ;  /* 0x000000110c087210 */ /* 0x000fe20007ffe008 */
[----:B------:R-:W-:Y:S01]  /*1a50*/  IMAD.MOV.U32 R17, RZ, RZ, R18 ;  /* 0x000000ffff117224 */ /* 0x000fe200078e0012 */
[----:B------:R-:W-:Y:S01]  /*1a60*/  PRMT R10, R10, 0x9910, RZ ;  /* 0x000099100a0a7816 */ /* 0x000fe200000000ff */
[----:B------:R-:W-:Y:S01]  /*1a70*/  IMAD.MOV.U32 R12, RZ, RZ, R19 ;  /* 0x000000ffff0c7224 */ /* 0x000fe200078e0013 */
[----:B------:R-:W-:Y:S02]  /*1a80*/  IABS R11, R11 ;  /* 0x0000000b000b7213 */ /* 0x000fe40000000000 */
[----:B------:R-:W-:Y:S02]  /*1a90*/  IABS R10, R10 ;  /* 0x0000000a000a7213 */ /* 0x000fe40000000000 */
[----:B------:R-:W-:-:S02]  /*1aa0*/  IADD3 R8, PT, PT, R12, R8, R17 ;  /* 0x000000080c087210 */ /* 0x000fc40007ffe011 */
[----:B------:R-:W-:Y:S02]  /*1ab0*/  PRMT R12, R6, 0x9910, RZ ;  /* 0x00009910060c7816 */ /* 0x000fe400000000ff */
[----:B------:R-:W-:Y:S01]  /*1ac0*/  PRMT R14, R9, 0x9910, RZ ;  /* 0x00009910090e7816 */ /* 0x000fe200000000ff */
[----:B------:R-:W-:Y:S01]  /*1ad0*/  IMAD.MOV.U32 R9, RZ, RZ, R11 ;  /* 0x000000ffff097224 */ /* 0x000fe200078e000b */
[----:B------:R-:W-:Y:S01]  /*1ae0*/  PRMT R7, R7, 0x9910, RZ ;  /* 0x0000991007077816 */ /* 0x000fe200000000ff */
[----:B------:R-:W-:Y:S01]  /*1af0*/  IMAD.MOV.U32 R6, RZ, RZ, R10 ;  /* 0x000000ffff067224 */ /* 0x000fe200078e000a */
[----:B------:R-:W-:Y:S02]  /*1b00*/  IABS R12, R12 ;  /* 0x0000000c000c7213 */ /* 0x000fe40000000000 */
[----:B------:R-:W-:Y:S02]  /*1b10*/  IABS R14, R14 ;  /* 0x0000000e000e7213 */ /* 0x000fe40000000000 */
[----:B------:R-:W-:-:S02]  /*1b20*/  PRMT R4, R4, 0x9910, RZ ;  /* 0x0000991004047816 */ /* 0x000fc400000000ff */
[----:B------:R-:W-:Y:S02]  /*1b30*/  IABS R23, R7 ;  /* 0x0000000700177213 */ /* 0x000fe40000000000 */
[----:B------:R-:W-:Y:S01]  /*1b40*/  IADD3 R6, PT, PT, R6, R8, R9 ;  /* 0x0000000806067210 */ /* 0x000fe20007ffe009 */
[----:B------:R-:W-:Y:S01]  /*1b50*/  IMAD.MOV.U32 R9, RZ, RZ, R12 ;  /* 0x000000ffff097224 */ /* 0x000fe200078e000c */
[----:B------:R-:W-:Y:S01]  /*1b60*/  IABS R7, R4 ;  /* 0x0000000400077213 */ /* 0x000fe20000000000 */
[----:B------:R-:W-:Y:S01]  /*1b70*/  IMAD.MOV.U32 R8, RZ, RZ, R14 ;  /* 0x000000ffff087224 */ /* 0x000fe200078e000e */
[----:B------:R-:W-:-:S03]  /*1b80*/  IADD3 R4, P2, PT, R2, 0x20, RZ ;  /* 0x0000002002047810 */ /* 0x000fc60007f5e0ff */
[----:B------:R-:W-:Y:S01]  /*1b90*/  IMAD.MOV.U32 R2, RZ, RZ, R7 ;  /* 0x000000ffff027224 */ /* 0x000fe200078e0007 */
[----:B------:R-:W-:Y:S01]  /*1ba0*/  IADD3 R6, PT, PT, R8, R6, R9 ;  /* 0x0000000608067210 */ /* 0x000fe20007ffe009 */
[----:B------:R-:W-:-:S03]  /*1bb0*/  IMAD.X R3, RZ, RZ, R3, P2 ;  /* 0x000000ffff037224 */ /* 0x000fc600010e0603 */
[----:B------:R-:W-:Y:S01]  /*1bc0*/  IADD3 R23, PT, PT, R2, R6, R23 ;  /* 0x0000000602177210 */ /* 0x000fe20007ffe017 */
[----:B------:R-:W-:Y:S06]  /*1bd0*/  @P0 BRA `(.L_x_19) ;  /* 0xfffffff800dc0947 */ /* 0x000fec000383ffff */
.L_x_18:
[----:B------:R-:W-:Y:S05]  /*1be0*/  BSYNC.RECONVERGENT B1 ;  /* 0x0000000000017941 */ /* 0x000fea0003800200 */
.L_x_17:
[----:B------:R-:W-:Y:S05]  /*1bf0*/  @!P1 BRA `(.L_x_16) ;  /* 0x0000000400349947 */ /* 0x000fea0003800000 */
[----:B------:R-:W-:Y:S01]  /*1c00*/  ISETP.GE.U32.AND P0, PT, R25, 0x8, PT ;  /* 0x000000081900780c */ /* 0x000fe20003f06070 */
[----:B------:R-:W-:Y:S01]  /*1c10*/  BSSY.RECONVERGENT B1, `(.L_x_20) ;  /* 0x0000024000017945 */ /* 0x000fe20003800200 */
[----:B------:R-:W-:-:S04]  /*1c20*/  LOP3.LUT R14, R13, 0x7, RZ, 0xc0, !PT ;  /* 0x000000070d0e7812 */ /* 0x000fc800078ec0ff */
[----:B------:R-:W-:-:S07]  /*1c30*/  ISETP.NE.AND P1, PT, R14, RZ, PT ;  /* 0x000000ff0e00720c */ /* 0x000fce0003f25270 */
[----:B------:R-:W-:Y:S06]  /*1c40*/  @!P0 BRA `(.L_x_21) ;  /* 0x0000000000808947 */ /* 0x000fec0003800000 */
[----:B------:R-:W0:Y:S02]  /*1c50*/  LDC.64 R2, c[0x0][0x380] ;  /* 0x0000e000ff027b82 */ /* 0x000e240000000a00 */
[----:B0-----:R-:W-:-:S05]  /*1c60*/  IMAD.WIDE.U32 R2, R0, 0x2, R2 ;  /* 0x0000000200027825 */ /* 0x001fca00078e0002 */
[----:B------:R-:W2:Y:S04]  /*1c70*/  LDG.E.U16 R11, desc[UR6][R2.64+0x4] ;  /* 0x00000406020b7981 */ /* 0x000ea8000c1e1500 */
[----:B------:R-:W3:Y:S04]  /*1c80*/  LDG.E.U16 R9, desc[UR6][R2.64] ;  /* 0x0000000602097981 */ /* 0x000ee8000c1e1500 */
[----:B------:R-:W4:Y:S04]  /*1c90*/  LDG.E.U16 R10, desc[UR6][R2.64+0x2] ;  /* 0x00000206020a7981 */ /* 0x000f28000c1e1500 */
[----:B------:R-:W5:Y:S04]  /*1ca0*/  LDG.E.U16 R12, desc[UR6][R2.64+0x6] ;  /* 0x00000606020c7981 */ /* 0x000f68000c1e1500 */
[----:B------:R-:W5:Y:S04]  /*1cb0*/  LDG.E.U16 R7, desc[UR6][R2.64+0x8] ;  /* 0x0000080602077981 */ /* 0x000f68000c1e1500 */
[----:B------:R-:W5:Y:S04]  /*1cc0*/  LDG.E.U16 R6, desc[UR6][R2.64+0xa] ;  /* 0x00000a0602067981 */ /* 0x000f68000c1e1500 */
[----:B------:R-:W5:Y:S04]  /*1cd0*/  LDG.E.U16 R4, desc[UR6][R2.64+0xc] ;  /* 0x00000c0602047981 */ /* 0x000f68000c1e1500 */
[----:B------:R0:W5:Y:S01]  /*1ce0*/  LDG.E.U16 R8, desc[UR6][R2.64+0xe] ;  /* 0x00000e0602087981 */ /* 0x000162000c1e1500 */
[----:B------:R-:W-:Y:S01]  /*1cf0*/  VIADD R0, R0, 0x8 ;  /* 0x0000000800007836 */ /* 0x000fe20000000000 */
[----:B--2---:R-:W-:-:S02]  /*1d00*/  PRMT R11, R11, 0x9910, RZ ;  /* 0x000099100b0b7816 */ /* 0x004fc400000000ff */
[----:B---3--:R-:W-:Y:S02]  /*1d10*/  PRMT R9, R9, 0x9910, RZ ;  /* 0x0000991009097816 */ /* 0x008fe400000000ff */
[----:B------:R-:W-:Y:S02]  /*1d20*/  IABS R11, R11 ;  /* 0x0000000b000b7213 */ /* 0x000fe40000000000 */
[----:B----4-:R-:W-:Y:S02]  /*1d30*/  PRMT R16, R10, 0x9910, RZ ;  /* 0x000099100a107816 */ /* 0x010fe400000000ff */
[----:B------:R-:W-:Y:S02]  /*1d40*/  IABS R10, R9 ;  /* 0x00000009000a7213 */ /* 0x000fe40000000000 */
[----:B------:R-:W-:Y:S02]  /*1d50*/  IABS R9, R16 ;  /* 0x0000001000097213 */ /* 0x000fe40000000000 */
[----:B-----5:R-:W-:Y:S01]  /*1d60*/  PRMT R12, R12, 0x9910, RZ ;  /* 0x000099100c0c7816 */ /* 0x020fe200000000ff */
[----:B0-----:R-:W-:Y:S01]  /*1d70*/  IMAD.MOV.U32 R2, RZ, RZ, R11 ;  /* 0x000000ffff027224 */ /* 0x001fe200078e000b */
[----:B------:R-:W-:-:S02]  /*1d80*/  IADD3 R9, PT, PT, R9, R23, R10 ;  /* 0x0000001709097210 */ /* 0x000fc40007ffe00a */
[----:B------:R-:W-:Y:S02]  /*1d90*/  IABS R3, R12 ;  /* 0x0000000c00037213 */ /* 0x000fe40000000000 */
[----:B------:R-:W-:Y:S02]  /*1da0*/  PRMT R7, R7, 0x9910, RZ ;  /* 0x0000991007077816 */ /* 0x000fe400000000ff */
[----:B------:R-:W-:Y:S02]  /*1db0*/  PRMT R6, R6, 0x9910, RZ ;  /* 0x0000991006067816 */ /* 0x000fe400000000ff */
[----:B------:R-:W-:Y:S02]  /*1dc0*/  IADD3 R2, PT, PT, R3, R9, R2 ;  /* 0x0000000903027210 */ /* 0x000fe40007ffe002 */
[----:B------:R-:W-:Y:S02]  /*1dd0*/  PRMT R9, R4, 0x9910, RZ ;  /* 0x0000991004097816 */ /* 0x000fe400000000ff */
[----:B------:R-:W-:-:S02]  /*1de0*/  PRMT R8, R8, 0x9910, RZ ;  /* 0x0000991008087816 */ /* 0x000fc400000000ff */
[----:B------:R-:W-:Y:S02]  /*1df0*/  IABS R3, R7 ;  /* 0x0000000700037213 */ /* 0x000fe40000000000 */
[----:B------:R-:W-:Y:S02]  /*1e00*/  IABS R4, R6 ;  /* 0x0000000600047213 */ /* 0x000fe40000000000 */
[----:B------:R-:W-:Y:S02]  /*1e10*/  IABS R23, R9 ;  /* 0x0000000900177213 */ /* 0x000fe40000000000 */
[----:B------:R-:W-:Y:S02]  /*1e20*/  IABS R6, R8 ;  /* 0x0000000800067213 */ /* 0x000fe40000000000 */
[----:B------:R-:W-:-:S04]  /*1e30*/  IADD3 R2, PT, PT, R4, R2, R3 ;  /* 0x0000000204027210 */ /* 0x000fc80007ffe003 */
[----:B------:R-:W-:-:S07]  /*1e40*/  IADD3 R23, PT, PT, R6, R2, R23 ;  /* 0x0000000206177210 */ /* 0x000fce0007ffe017 */
.L_x_21:
[----:B------:R-:W-:Y:S05]  /*1e50*/  BSYNC.RECONVERGENT B1 ;  /* 0x0000000000017941 */ /* 0x000fea0003800200 */
.L_x_20:
        /* <DEDUP_REMOVED lines=11> */
[----:B------:R-:W5:Y:S01]  /*1f10*/  LDG.E.U16 R6, desc[UR6][R2.64+0x2] ;  /* 0x0000020602067981 */ /* 0x000f62000c1e1500 */
[----:B------:R-:W-:Y:S01]  /*1f20*/  VIADD R0, R0, 0x4 ;  /* 0x0000000400007836 */ /* 0x000fe20000000000 */
[----:B--2---:R-:W-:-:S02]  /*1f30*/  PRMT R7, R7, 0x9910, RZ ;  /* 0x0000991007077816 */ /* 0x004fc400000000ff */
[----:B---3--:R-:W-:Y:S02]  /*1f40*/  PRMT R8, R8, 0x9910, RZ ;  /* 0x0000991008087816 */ /* 0x008fe400000000ff */
[----:B------:R-:W-:Y:S02]  /*1f50*/  IABS R7, R7 ;  /* 0x0000000700077213 */ /* 0x000fe40000000000 */
[----:B----4-:R-:W-:Y:S02]  /*1f60*/  PRMT R4, R4, 0x9910, RZ ;  /* 0x0000991004047816 */ /* 0x010fe400000000ff */
[----:B------:R-:W-:Y:S02]  /*1f70*/  IABS R8, R8 ;  /* 0x0000000800087213 */ /* 0x000fe40000000000 */
[----:B-----5:R-:W-:Y:S02]  /*1f80*/  PRMT R6, R6, 0x9910, RZ ;  /* 0x0000991006067816 */ /* 0x020fe400000000ff */
[----:B------:R-:W-:-:S02]  /*1f90*/  IABS R4, R4 ;  /* 0x0000000400047213 */ /* 0x000fc40000000000 */
[----:B------:R-:W-:Y:S01]  /*1fa0*/  IABS R6, R6 ;  /* 0x0000000600067213 */ /* 0x000fe20000000000 */
[----:B------:R-:W-:Y:S02]  /*1fb0*/  IMAD.MOV.U32 R3, RZ, RZ, R7 ;  /* 0x000000ffff037224 */ /* 0x000fe400078e0007 */
[----:B------:R-:W-:Y:S01]  /*1fc0*/  IMAD.MOV.U32 R2, RZ, RZ, R8 ;  /* 0x000000ffff027224 */ /* 0x000fe200078e0008 */
[----:B------:R-:W-:-:S04]  /*1fd0*/  IADD3 R4, PT, PT, R6, R23, R4 ;  /* 0x0000001706047210 */ /* 0x000fc80007ffe004 */
[----:B------:R-:W-:-:S07]  /*1fe0*/  IADD3 R23, PT, PT, R2, R4, R3 ;  /* 0x0000000402177210 */ /* 0x000fce0007ffe003 */
.L_x_23:
[----:B------:R-:W-:Y:S05]  /*1ff0*/  BSYNC.RECONVERGENT B1 ;  /* 0x0000000000017941 */ /* 0x000fea0003800200 */
.L_x_22:
[----:B------:R-:W-:Y:S05]  /*2000*/  @!P1 BRA `(.L_x_16) ;  /* 0x0000000000309947 */ /* 0x000fea0003800000 */
[----:B------:R-:W0:Y:S01]  /*2010*/  LDC.64 R2, c[0x0][0x380] ;  /* 0x0000e000ff027b82 */ /* 0x000e220000000a00 */
[----:B------:R-:W-:Y:S02]  /*2020*/  IMAD.MOV R13, RZ, RZ, -R13 ;  /* 0x000000ffff0d7224 */ /* 0x000fe400078e0a0d */
[----:B0-----:R-:W-:-:S07]  /*2030*/  IMAD.WIDE.U32 R2, R0, 0x2, R2 ;  /* 0x0000000200027825 */ /* 0x001fce00078e0002 */
.L_x_24:
[----:B------:R0:W2:Y:S01]  /*2040*/  LDG.E.U16 R0, desc[UR6][R2.64] ;  /* 0x0000000602007981 */ /* 0x0000a2000c1e1500 */
[----:B------:R-:W-:-:S05]  /*2050*/  VIADD R13, R13, 0x1 ;  /* 0x000000010d0d7836 */ /* 0x000fca0000000000 */
[----:B------:R-:W-:Y:S02]  /*2060*/  ISETP.NE.AND P0, PT, R13, RZ, PT ;  /* 0x000000ff0d00720c */ /* 0x000fe40003f05270 */
[----:B0-----:R-:W-:-:S05]  /*2070*/  IADD3 R2, P1, PT, R2, 0x2, RZ ;  /* 0x0000000202027810 */ /* 0x001fca0007f3e0ff */
[----:B------:R-:W-:Y:S01]  /*2080*/  IMAD.X R3, RZ, RZ, R3, P1 ;  /* 0x000000ffff037224 */ /* 0x000fe200008e0603 */
[----:B--2---:R-:W-:-:S04]  /*2090*/  PRMT R0, R0, 0x9910, RZ ;  /* 0x0000991000007816 */ /* 0x004fc800000000ff */
[----:B------:R-:W-:-:S05]  /*20a0*/  IABS R0, R0 ;  /* 0x0000000000007213 */ /* 0x000fca0000000000 */
[----:B------:R-:W-:Y:S01]  /*20b0*/  IMAD.IADD R23, R0, 0x1, R23 ;  /* 0x0000000100177824 */ /* 0x000fe200078e0217 */
[----:B------:R-:W-:Y:S06]  /*20c0*/  @P0 BRA `(.L_x_24) ;  /* 0xfffffffc00dc0947 */ /* 0x000fec000383ffff */
.L_x_16:
[----:B------:R-:W-:Y:S05]  /*20d0*/  BSYNC.RECONVERGENT B0 ;  /* 0x0000000000007941 */ /* 0x000fea0003800200 */
.L_x_15:
[----:B------:R-:W0:Y:S01]  /*20e0*/  LDCU UR4, c[0x0][0x398] ;  /* 0x00007300ff0477ac */ /* 0x000e220008000800 */
[----:B------:R-:W-:Y:S01]  /*20f0*/  BSSY.RECONVERGENT B0, `(.L_x_25) ;  /* 0x00000a5000007945 */ /* 0x000fe20003800200 */
[----:B0-----:R-:W-:-:S13]  /*2100*/  ISETP.GE.AND P0, PT, R15, UR4, PT ;  /* 0x000000040f007c0c */ /* 0x001fda000bf06270 */
[----:B------:R-:W-:Y:S05]  /*2110*/  @P0 BRA `(.L_x_26) ;  /* 0x0000000800880947 */ /* 0x000fea0003800000 */
[C---:B------:R-:W-:Y:S01]  /*2120*/  VIADD R2, R5.reuse, -UR4 ;  /* 0x8000000405027c36 */ /* 0x040fe20008000000 */
[----:B------:R-:W-:Y:S01]  /*2130*/  IADD3 R0, PT, PT, -R5, UR4, RZ ;  /* 0x0000000405007c10 */ /* 0x000fe2000fffe1ff */
[----:B------:R-:W-:Y:S03]  /*2140*/  BSSY.RECONVERGENT B1, `(.L_x_27) ;  /* 0x0000052000017945 */ /* 0x000fe60003800200 */
[----:B------:R-:W-:Y:S02]  /*2150*/  ISETP.GT.U32.AND P0, PT, R2, -0x10, PT ;  /* 0xfffffff00200780c */ /* 0x000fe40003f04070 */
[----:B------:R-:W-:-:S04]  /*2160*/  LOP3.LUT R26, R0, 0xf, RZ, 0xc0, !PT ;  /* 0x0000000f001a7812 */ /* 0x000fc800078ec0ff */
[----:B------:R-:W-:-:S07]  /*2170*/  ISETP.NE.AND P1, PT, R26, RZ, PT ;  /* 0x000000ff1a00720c */ /* 0x000fce0003f25270 */
[----:B------:R-:W-:Y:S06]  /*2180*/  @P0 BRA `(.L_x_28) ;  /* 0x0000000400340947 */ /* 0x000fec0003800000 */
[----:B------:R-:W0:Y:S01]  /*2190*/  LDC.64 R6, c[0x0][0x380] ;  /* 0x0000e000ff067b82 */ /* 0x000e220000000a00 */
[----:B------:R-:W-:-:S05]  /*21a0*/  LOP3.LUT R9, R0, 0xfffffff0, RZ, 0xc0, !PT ;  /* 0xfffffff000097812 */ /* 0x000fca00078ec0ff */
[----:B------:R-:W-:Y:S01]  /*21b0*/  IMAD.MOV R9, RZ, RZ, -R9 ;  /* 0x000000ffff097224 */ /* 0x000fe200078e0a09 */
[----:B0-----:R-:W-:-:S05]  /*21c0*/  IADD3 R6, P0, PT, R6, 0x10, RZ ;  /* 0x0000001006067810 */ /* 0x001fca0007f1e0ff */
[----:B------:R-:W-:-:S08]  /*21d0*/  IMAD.X R7, RZ, RZ, R7, P0 ;  /* 0x000000ffff077224 */ /* 0x000fd000000e0607 */
.L_x_29:
[----:B------:R-:W-:-:S05]  /*21e0*/  IMAD.WIDE R2, R5, 0x2, R6 ;  /* 0x0000000205027825 */ /* 0x000fca00078e0206 */
        /* <DEDUP_REMOVED lines=15> */
[----:B------:R0:W5:Y:S01]  /*22e0*/  LDG.E.U16 R4, desc[UR6][R2.64+0xc] ;  /* 0x00000c0602047981 */ /* 0x000162000c1e1500 */
[----:B------:R-:W-:-:S05]  /*22f0*/  VIADD R9, R9, 0x10 ;  /* 0x0000001009097836 */ /* 0x000fca0000000000 */
[----:B------:R-:W-:Y:S01]  /*2300*/  ISETP.NE.AND P0, PT, R9, RZ, PT ;  /* 0x000000ff0900720c */ /* 0x000fe20003f05270 */
[----:B------:R-:W-:Y:S01]  /*2310*/  VIADD R5, R5, 0x10 ;  /* 0x0000001005057836 */ /* 0x000fe20000000000 */
[----:B--2---:R-:W-:Y:S02]  /*2320*/  PRMT R24, R24, 0x9910, RZ ;  /* 0x0000991018187816 */ /* 0x004fe400000000ff */
[----:B---3--:R-:W-:Y:S02]  /*2330*/  PRMT R25, R25, 0x9910, RZ ;  /* 0x0000991019197816 */ /* 0x008fe400000000ff */
[----:B------:R-:W-:Y:S02]  /*2340*/  IABS R24, R24 ;  /* 0x0000001800187213 */ /* 0x000fe40000000000 */
[----:B------:R-:W-:Y:S02]  /*2350*/  IABS R25, R25 ;  /* 0x0000001900197213 */ /* 0x000fe40000000000 */
[----:B----4-:R-:W-:-:S02]  /*2360*/  PRMT R27, R22, 0x9910, RZ ;  /* 0x00009910161b7816 */ /* 0x010fc400000000ff */
[----:B-----5:R-:W-:Y:S01]  /*2370*/  PRMT R28, R20, 0x9910, RZ ;  /* 0x00009910141c7816 */ /* 0x020fe200000000ff */
[----:B------:R-:W-:Y:S01]  /*2380*/  IMAD.MOV.U32 R20, RZ, RZ, R24 ;  /* 0x000000ffff147224 */ /* 0x000fe200078e0018 */
[----:B------:R-:W-:Y:S01]  /*2390*/  IABS R27, R27 ;  /* 0x0000001b001b7213 */ /* 0x000fe20000000000 */
[----:B------:R-:W-:Y:S01]  /*23a0*/  IMAD.MOV.U32 R22, RZ, RZ, R25 ;  /* 0x000000ffff167224 */ /* 0x000fe200078e0019 */
[----:B0-----:R-:W-:Y:S02]  /*23b0*/  IABS R2, R28 ;  /* 0x0000001c00027213 */ /* 0x001fe40000000000 */
[----:B------:R-:W-:Y:S01]  /*23c0*/  PRMT R17, R17, 0x9910, RZ ;  /* 0x0000991011117816 */ /* 0x000fe200000000ff */
[----:B------:R-:W-:Y:S01]  /*23d0*/  IMAD.MOV.U32 R3, RZ, RZ, R27 ;  /* 0x000000ffff037224 */ /* 0x000fe200078e001b */
[----:B------:R-:W-:Y:S02]  /*23e0*/  IADD3 R20, PT, PT, R22, R23, R20 ;  /* 0x0000001716147210 */ /* 0x000fe40007ffe014 */
[----:B------:R-:W-:-:S02]  /*23f0*/  PRMT R18, R18, 0x9910, RZ ;  /* 0x0000991012127816 */ /* 0x000fc400000000ff */
[----:B------:R-:W-:Y:S02]  /*2400*/  IADD3 R2, PT, PT, R2, R20, R3 ;  /* 0x0000001402027210 */ /* 0x000fe40007ffe003 */
[----:B------:R-:W-:Y:S02]  /*2410*/  IABS R17, R17 ;  /* 0x0000001100117213 */ /* 0x000fe40000000000 */
[----:B------:R-:W-:Y:S02]  /*2420*/  IABS R3, R18 ;  /* 0x0000001200037213 */ /* 0x000fe40000000000 */
[----:B------:R-:W-:Y:S02]  /*2430*/  PRMT R18, R12, 0x9910, RZ ;  /* 0x000099100c127816 */ /* 0x000fe400000000ff */
[----:B------:R-:W-:Y:S01]  /*2440*/  PRMT R16, R16, 0x9910, RZ ;  /* 0x0000991010107816 */ /* 0x000fe200000000ff */
[----:B------:R-:W-:Y:S01]  /*2450*/  IMAD.MOV.U32 R12, RZ, RZ, R17 ;  /* 0x000000ffff0c7224 */ /* 0x000fe200078e0011 */
[----:B------:R-:W-:-:S02]  /*2460*/  IABS R18, R18 ;  /* 0x0000001200127213 */ /* 0x000fc40000000000 */
[----:B------:R-:W-:Y:S02]  /*2470*/  IABS R16, R16 ;  /* 0x0000001000107213 */ /* 0x000fe40000000000 */
[----:B------:R-:W-:Y:S01]  /*2480*/  IADD3 R2, PT, PT, R12, R2, R3 ;  /* 0x000000020c027210 */ /* 0x000fe20007ffe003 */
[----:B------:R-:W-:Y:S01]  /*2490*/  IMAD.MOV.U32 R3, RZ, RZ, R18 ;  /* 0x000000ffff037224 */ /* 0x000fe200078e0012 */
[----:B------:R-:W-:Y:S01]  /*24a0*/  PRMT R14, R14, 0x9910, RZ ;  /* 0x000099100e0e7816 */ /* 0x000fe200000000ff */
[----:B------:R-:W-:Y:S01]  /*24b0*/  IMAD.MOV.U32 R12, RZ, RZ, R16 ;  /* 0x000000ffff0c7224 */ /* 0x000fe200078e0010 */
[----:B------:R-:W-:Y:S02]  /*24c0*/  PRMT R15, R15, 0x9910, RZ ;  /* 0x000099100f0f7816 */ /* 0x000fe400000000ff */
[----:B------:R-:W-:Y:S02]  /*24d0*/  IABS R14, R14 ;  /* 0x0000000e000e7213 */ /* 0x000fe40000000000 */
[----:B------:R-:W-:-:S02]  /*24e0*/  IADD3 R2, PT, PT, R12, R2, R3 ;  /* 0x000000020c027210 */ /* 0x000fc40007ffe003 */
[----:B------:R-:W-:Y:S02]  /*24f0*/  PRMT R12, R8, 0x9910, RZ ;  /* 0x00009910080c7816 */ /* 0x000fe400000000ff */
[----:B------:R-:W-:Y:S01]  /*2500*/  PRMT R13, R13, 0x9910, RZ ;  /* 0x000099100d0d7816 */ /* 0x000fe200000000ff */
[----:B------:R-:W-:Y:S01]  /*2510*/  IMAD.MOV.U32 R8, RZ, RZ, R14 ;  /* 0x000000ffff087224 */ /* 0x000fe200078e000e */
[----:B------:R-:W-:Y:S02]  /*2520*/  IABS R3, R15 ;  /* 0x0000000f00037213 */ /* 0x000fe40000000000 */
[----:B------:R-:W-:Y:S02]  /*2530*/  IABS R12, R12 ;  /* 0x0000000c000c7213 */ /* 0x000fe40000000000 */
[----:B------:R-:W-:Y:S02]  /*2540*/  IABS R13, R13 ;  /* 0x0000000d000d7213 */ /* 0x000fe40000000000 */
[----:B------:R-:W-:-:S02]  /*2550*/  PRMT R10, R10, 0x9910, RZ ;  /* 0x000099100a0a7816 */ /* 0x000fc400000000ff */
[----:B------:R-:W-:Y:S01]  /*2560*/  IADD3 R2, PT, PT, R8, R2, R3 ;  /* 0x0000000208027210 */ /* 0x000fe20007ffe003 */
[----:B------:R-:W-:Y:S02]  /*2570*/  IMAD.MOV.U32 R3, RZ, RZ, R12 ;  /* 0x000000ffff037224 */ /* 0x000fe400078e000c */
[----:B------:R-:W-:Y:S01]  /*2580*/  IMAD.MOV.U32 R8, RZ, RZ, R13 ;  /* 0x000000ffff087224 */ /* 0x000fe200078e000d */
[----:B------:R-:W-:Y:S02]  /*2590*/  IABS R10, R10 ;  /* 0x0000000a000a7213 */ /* 0x000fe40000000000 */
[----:B------:R-:W-:Y:S02]  /*25a0*/  PRMT R11, R11, 0x9910, RZ ;  /* 0x000099100b0b7816 */ /* 0x000fe400000000ff */
[----:B------:R-:W-:Y:S02]  /*25b0*/  PRMT R19, R19, 0x9910, RZ ;  /* 0x0000991013137816 */ /* 0x000fe400000000ff */
[----:B------:R-:W-:-:S02]  /*25c0*/  IADD3 R2, PT, PT, R8, R2, R3 ;  /* 0x0000000208027210 */ /* 0x000fc40007ffe003 */
[----:B------:R-:W-:Y:S01]  /*25d0*/  PRMT R8, R4, 0x9910, RZ ;  /* 0x0000991004087816 */ /* 0x000fe200000000ff */
[----:B------:R-:W-:Y:S01]  /*25e0*/  IMAD.MOV.U32 R4, RZ, RZ, R10 ;  /* 0x000000ffff047224 */ /* 0x000fe200078e000a */
[----:B------:R-:W-:Y:S02]  /*25f0*/  IABS R3, R11 ;  /* 0x0000000b00037213 */ /* 0x000fe40000000000 */
[----:B------:R-:W-:Y:S02]  /*2600*/  IABS R19, R19 ;  /* 0x0000001300137213 */ /* 0x000fe40000000000 */
[----:B------:R-:W-:Y:S02]  /*2610*/  IADD3 R2, PT, PT, R4, R2, R3 ;  /* 0x0000000204027210 */ /* 0x000fe40007ffe003 */
[----:B------:R-:W-:Y:S01]  /*2620*/  IABS R23, R8 ;  /* 0x0000000800177213 */ /* 0x000fe20000000000 */
[----:B------:R-:W-:-:S05]  /*2630*/  IMAD.MOV.U32 R3, RZ, RZ, R19 ;  /* 0x000000ffff037224 */ /* 0x000fca00078e0013 */
[----:B------:R-:W-:Y:S01]  /*2640*/  IADD3 R23, PT, PT, R3, R2, R23 ;  /* 0x0000000203177210 */ /* 0x000fe20007ffe017 */
[----:B------:R-:W-:Y:S06]  /*2650*/  @P0 BRA `(.L_x_29) ;  /* 0xfffffff800e00947 */ /* 0x000fec000383ffff */
.L_x_28:
[----:B------:R-:W-:Y:S05]  /*2660*/  BSYNC.RECONVERGENT B1 ;  /* 0x0000000000017941 */ /* 0x000fea0003800200 */
.L_x_27:
[----:B------:R-:W-:Y:S05]  /*2670*/  @!P1 BRA `(.L_x_26) ;  /* 0x0000000400309947 */ /* 0x000fea0003800000 */
[----:B------:R-:W-:Y:S01]  /*2680*/  ISETP.GE.U32.AND P0, PT, R26, 0x8, PT ;  /* 0x000000081a00780c */ /* 0x000fe20003f06070 */
[----:B------:R-:W-:Y:S01]  /*2690*/  BSSY.RECONVERGENT B1, `(.L_x_30) ;  /* 0x0000024000017945 */ /* 0x000fe20003800200 */
[----:B------:R-:W-:-:S04]  /*26a0*/  LOP3.LUT R13, R0, 0x7, RZ, 0xc0, !PT ;  /* 0x00000007000d7812 */ /* 0x000fc800078ec0ff */
[----:B------:R-:W-:-:S07]  /*26b0*/  ISETP.NE.AND P1, PT, R13, RZ, PT ;  /* 0x000000ff0d00720c */ /* 0x000fce0003f25270 */
[----:B------:R-:W-:Y:S06]  /*26c0*/  @!P0 BRA `(.L_x_31) ;  /* 0x0000000000808947 */ /* 0x000fec0003800000 */
[----:B------:R-:W0:Y:S02]  /*26d0*/  LDC.64 R6, c[0x0][0x380] ;  /* 0x0000e000ff067b82 */ /* 0x000e240000000a00 */
[----:B0-----:R-:W-:-:S05]  /*26e0*/  IMAD.WIDE R6, R5, 0x2, R6 ;  /* 0x0000000205067825 */ /* 0x001fca00078e0206 */
        /* <DEDUP_REMOVED lines=20> */
[----:B------:R-:W-:Y:S02]  /*2830*/  IADD3 R6, PT, PT, R6, R8, R7 ;  /* 0x0000000806067210 */ /* 0x000fe40007ffe007 */
[----:B------:R-:W-:Y:S02]  /*2840*/  PRMT R7, R3, 0x9910, RZ ;  /* 0x0000991003077816 */ /* 0x000fe400000000ff */
        /* <DEDUP_REMOVED lines=8> */
.L_x_31:
[----:B------:R-:W-:Y:S05]  /*28d0*/  BSYNC.RECONVERGENT B1 ;  /* 0x0000000000017941 */ /* 0x000fea0003800200 */
.L_x_30:
        /* <DEDUP_REMOVED lines=25> */
.L_x_33:
[----:B------:R-:W-:Y:S05]  /*2a70*/  BSYNC.RECONVERGENT B1 ;  /* 0x0000000000017941 */ /* 0x000fea0003800200 */
.L_x_32:
[----:B------:R-:W-:Y:S05]  /*2a80*/  @!P1 BRA `(.L_x_26) ;  /* 0x00000000002c9947 */ /* 0x000fea0003800000 */
[----:B------:R-:W0:Y:S01]  /*2a90*/  LDC.64 R6, c[0x0][0x380] ;  /* 0x0000e000ff067b82 */ /* 0x000e220000000a00 */
[----:B------:R-:W-:-:S07]  /*2aa0*/  IMAD.MOV R0, RZ, RZ, -R0 ;  /* 0x000000ffff007224 */ /* 0x000fce00078e0a00 */
.L_x_34:
[----:B0-----:R-:W-:-:S06]  /*2ab0*/  IMAD.WIDE R2, R5, 0x2, R6 ;  /* 0x0000000205027825 */ /* 0x001fcc00078e0206 */
[----:B------:R-:W2:Y:S01]  /*2ac0*/  LDG.E.U16 R2, desc[UR6][R2.64] ;  /* 0x0000000602027981 */ /* 0x000ea2000c1e1500 */
[----:B------:R-:W-:Y:S02]  /*2ad0*/  VIADD R0, R0, 0x1 ;  /* 0x0000000100007836 */ /* 0x000fe40000000000 */
[----:B------:R-:W-:-:S03]  /*2ae0*/  VIADD R5, R5, 0x1 ;  /* 0x0000000105057836 */ /* 0x000fc60000000000 */
[----:B------:R-:W-:Y:S02]  /*2af0*/  ISETP.NE.AND P0, PT, R0, RZ, PT ;  /* 0x000000ff0000720c */ /* 0x000fe40003f05270 */
[----:B--2---:R-:W-:-:S04]  /*2b00*/  PRMT R4, R2, 0x9910, RZ ;  /* 0x0000991002047816 */ /* 0x004fc800000000ff */
[----:B------:R-:W-:-:S05]  /*2b10*/  IABS R4, R4 ;  /* 0x0000000400047213 */ /* 0x000fca0000000000 */
[----:B------:R-:W-:Y:S02]  /*2b20*/  IMAD.IADD R23, R4, 0x1, R23 ;  /* 0x0000000104177824 */ /* 0x000fe400078e0217 */
[----:B------:R-:W-:Y:S05]  /*2b30*/  @P0 BRA `(.L_x_34) ;  /* 0xfffffffc00dc0947 */ /* 0x000fea000383ffff */
.L_x_26:
[----:B------:R-:W-:Y:S05]  /*2b40*/  BSYNC.RECONVERGENT B0 ;  /* 0x0000000000007941 */ /* 0x000fea0003800200 */
.L_x_25:
[----:B------:R-:W0:Y:S02]  /*2b50*/  LDC.64 R2, c[0x0][0x390] ;  /* 0x0000e400ff027b82 */ /* 0x000e240000000a00 */
[----:B0-----:R-:W-:-:S05]  /*2b60*/  IMAD.WIDE R2, R21, 0x4, R2 ;  /* 0x0000000415027825 */ /* 0x001fca00078e0202 */
[----:B------:R-:W-:Y:S01]  /*2b70*/  STG.E desc[UR6][R2.64], R23 ;  /* 0x0000001702007986 */ /* 0x000fe2000c101906 */
[----:B------:R-:W-:Y:S05]  /*2b80*/  EXIT ;  /* 0x000000000000794d */ /* 0x000fea0003800000 */
.L_x_35:
        /* <DEDUP_REMOVED lines=15> */
.L_x_39:


//--------------------- .nv.shared.reserved.0     --------------------------
	.section	.nv.shared.reserved.0,"aw",@nobits
	.weak		__nv_reservedSMEM_offset_0_alias
	.size		__nv_reservedSMEM_offset_0_alias, 0, 64
	.other		__nv_reservedSMEM_offset_0_alias,@"STO_CUDA_RESERVED_SHARED STV_DEFAULT"
__nv_reservedSMEM_offset_0_alias:
	.zero		0
	.zero		64


//--------------------- .nv.global                --------------------------
	.section	.nv.global,"aw",@nobits
.nv.global:
	.type		_ZN34_INTERNAL_3551c178_4_k_cu_874b9beb6thrust24THRUST_300001_SM_1000_NS12placeholders2_8E,@object
	.size		_ZN34_INTERNAL_3551c178_4_k_cu_874b9beb6thrust24THRUST_300001_SM_1000_NS12placeholders2_8E,(_ZN34_INTERNAL_3551c178_4_k_cu_874b9beb4cuda3std3__436_GLOBAL__N__3551c178_4_k_cu_874b9beb6ignoreE - _ZN34_INTERNAL_3551c178_4_k_cu_874b9beb6thrust24THRUST_300001_SM_1000_NS12placeholders2_8E)
_ZN34_INTERNAL_3551c178_4_k_cu_874b9beb6thrust24THRUST_300001_SM_1000_NS12placeholders2_8E:
	.zero		1
	.type		_ZN34_INTERNAL_3551c178_4_k_cu_874b9beb4cuda3std3__436_GLOBAL__N__3551c178_4_k_cu_874b9beb6ignoreE,@object
	.size		_ZN34_INTERNAL_3551c178_4_k_cu_874b9beb4cuda3std3__436_GLOBAL__N__3551c178_4_k_cu_874b9beb6ignoreE,(_ZN34_INTERNAL_3551c178_4_k_cu_874b9beb4cuda3std6ranges3__45__cpo4dataE - _ZN34_INTERNAL_3551c178_4_k_cu_874b9beb4cuda3std3__436_GLOBAL__N__3551c178_4_k_cu_874b9beb6ignoreE)
_ZN34_INTERNAL_3551c178_4_k_cu_874b9beb4cuda3std3__436_GLOBAL__N__3551c178_4_k_cu_874b9beb6ignoreE:
	.zero		1
	.type		_ZN34_INTERNAL_3551c178_4_k_cu_874b9beb4cuda3std6ranges3__45__cpo4dataE,@object
	.size		_ZN34_INTERNAL_3551c178_4_k_cu_874b9beb4cuda3std6ranges3__45__cpo4dataE,(_ZN34_INTERNAL_3551c178_4_k_cu_874b9beb6thrust24THRUST_300001_SM_1000_NS8cuda_cub10par_nosyncE - _ZN34_INTERNAL_3551c178_4_k_cu_874b9beb4cuda3std6ranges3__45__cpo4dataE)
_ZN34_INTERNAL_3551c178_4_k_cu_874b9beb4cuda3std6ranges3__45__cpo4dataE:
	.zero		1
	.type		_ZN34_INTERNAL_3551c178_4_k_cu_874b9beb6thrust24THRUST_300001_SM_1000_NS8cuda_cub10par_nosyncE,@object
	.size		_ZN34_INTERNAL_3551c178_4_k_cu_874b9beb6thrust24THRUST_300001_SM_1000_NS8cuda_cub10par_nosyncE,(_ZN34_INTERNAL_3551c178_4_k_cu_874b9beb4cuda3std3__45__cpo5beginE - _ZN34_INTERNAL_3551c178_4_k_cu_874b9beb6thrust24THRUST_300001_SM_1000_NS8cuda_cub10par_nosyncE)
_ZN34_INTERNAL_3551c178_4_k_cu_874b9beb6thrust24THRUST_300001_SM_1000_NS8cuda_cub10par_nosyncE:
	.zero		1
	.type		_ZN34_INTERNAL_3551c178_4_k_cu_874b9beb4cuda3std3__45__cpo5beginE,@object
	.size		_ZN34_INTERNAL_3551c178_4_k_cu_874b9beb4cuda3std3__45__cpo5beginE,(_ZN34_INTERNAL_3551c178_4_k_cu_874b9beb4cuda3std6ranges3__45__cpo5beginE - _ZN34_INTERNAL_3551c178_4_k_cu_874b9beb4cuda3std3__45__cpo5beginE)
_ZN34_INTERNAL_3551c178_4_k_cu_874b9beb4cuda3std3__45__cpo5beginE:
	.zero		1
	.type		_ZN34_INTERNAL_3551c178_4_k_cu_874b9beb4cuda3std6ranges3__45__cpo5beginE,@object
	.size		_ZN34_INTERNAL_3551c178_4_k_cu_874b9beb4cuda3std6ranges3__45__cpo5beginE,(_ZN34_INTERNAL_3551c178_4_k_cu_874b9beb6thrust24THRUST_300001_SM_1000_NS6deviceE - _ZN34_INTERNAL_3551c178_4_k_cu_874b9beb4cuda3std6ranges3__45__cpo5beginE)
_ZN34_INTERNAL_3551c178_4_k_cu_874b9beb4cuda3std6ranges3__45__cpo5beginE:
	.zero		1
	.type		_ZN34_INTERNAL_3551c178_4_k_cu_874b9beb6thrust24THRUST_300001_SM_1000_NS6deviceE,@object
	.size		_ZN34_INTERNAL_3551c178_4_k_cu_874b9beb6thrust24THRUST_300001_SM_1000_NS6deviceE,(_ZN34_INTERNAL_3551c178_4_k_cu_874b9beb4cuda3std3__47nulloptE - _ZN34_INTERNAL_3551c178_4_k_cu_874b9beb6thrust24THRUST_300001_SM_1000_NS6deviceE)
_ZN34_INTERNAL_3551c178_4_k_cu_874b9beb6thrust24THRUST_300001_SM_1000_NS6deviceE:
	.zero		1
	.type		_ZN34_INTERNAL_3551c178_4_k_cu_874b9beb4cuda3std3__47nulloptE,@object
	.size		_ZN34_INTERNAL_3551c178_4_k_cu_874b9beb4cuda3std3__47nulloptE,(_ZN34_INTERNAL_3551c178_4_k_cu_874b9beb4cuda3std6ranges3__45__cpo8distanceE - _ZN34_INTERNAL_3551c178_4_k_cu_874b9beb4cuda3std3__47nulloptE)
_ZN34_INTERNAL_3551c178_4_k_cu_874b9beb4cuda3std3__47nulloptE:
	.zero		1
	.type		_ZN34_INTERNAL_3551c178_4_k_cu_874b9beb4cuda3std6ranges3__45__cpo8distanceE,@object
	.size		_ZN34_INTERNAL_3551c178_4_k_cu_874b9beb4cuda3std6ranges3__45__cpo8distanceE,(_ZN34_INTERNAL_3551c178_4_k_cu_874b9beb6thrust24THRUST_300001_SM_1000_NS12placeholders2_4E - _ZN34_INTERNAL_3551c178_4_k_cu_874b9beb4cuda3std6ranges3__45__cpo8distanceE)
_ZN34_INTERNAL_3551c178_4_k_cu_874b9beb4cuda3std6ranges3__45__cpo8distanceE:
	.zero		1
	.type		_ZN34_INTERNAL_3551c178_4_k_cu_874b9beb6thrust24THRUST_300001_SM_1000_NS12placeholders2_4E,@object
	.size		_ZN34_INTERNAL_3551c178_4_k_cu_874b9beb6thrust24THRUST_300001_SM_1000_NS12placeholders2_4E,(_ZN34_INTERNAL_3551c178_4_k_cu_874b9beb4cuda3std3__45__cpo6rbeginE - _ZN34_INTERNAL_3551c178_4_k_cu_874b9beb6thrust24THRUST_300001_SM_1000_NS12placeholders2_4E)
_ZN34_INTERNAL_3551c178_4_k_cu_874b9beb6thrust24THRUST_300001_SM_1000_NS12placeholders2_4E:
	.zero		1
	.type		_ZN34_INTERNAL_3551c178_4_k_cu_874b9beb4cuda3std3__45__cpo6rbeginE,@object
	.size		_ZN34_INTERNAL_3551c178_4_k_cu_874b9beb4cuda3std3__45__cpo6rbeginE,(_ZN34_INTERNAL_3551c178_4_k_cu_874b9beb4cuda3std6ranges3__45__cpo7advanceE - _ZN34_INTERNAL_3551c178_4_k_cu_874b9beb4cuda3std3__45__cpo6rbeginE)
_ZN34_INTERNAL_3551c178_4_k_cu_874b9beb4cuda3std3__45__cpo6rbeginE:
	.zero		1
	.type		_ZN34_INTERNAL_3551c178_4_k_cu_874b9beb4cuda3std6ranges3__45__cpo7advanceE,@object
	.size		_ZN34_INTERNAL_3551c178_4_k_cu_874b9beb4cuda3std6ranges3__45__cpo7advanceE,(_ZN34_INTERNAL_3551c178_4_k_cu_874b9beb6thrust24THRUST_300001_SM_1000_NS12placeholders3_10E - _ZN34_INTERNAL_3551c178_4_k_cu_874b9beb4cuda3std6ranges3__45__cpo7advanceE)
_ZN34_INTERNAL_3551c178_4_k_cu_874b9beb4cuda3std6ranges3__45__cpo7advanceE:
	.zero		1
	.type		_ZN34_INTERNAL_3551c178_4_k_cu_874b9beb6thrust24THRUST_300001_SM_1000_NS12placeholders3_10E,@object
	.size		_ZN34_INTERNAL_3551c178_4_k_cu_874b9beb6thrust24THRUST_300001_SM_1000_NS12placeholders3_10E,(_ZN34_INTERNAL_3551c178_4_k_cu_874b9beb4cuda3std3__48in_placeE - _ZN34_INTERNAL_3551c178_4_k_cu_874b9beb6thrust24THRUST_300001_SM_1000_NS12placeholders3_10E)
_ZN34_INTERNAL_3551c178_4_k_cu_874b9beb6thrust24THRUST_300001_SM_1000_NS12placeholders3_10E:
	.zero		1
	.type		_ZN34_INTERNAL_3551c178_4_k_cu_874b9beb4cuda3std3__48in_placeE,@object
	.size		_ZN34_INTERNAL_3551c178_4_k_cu_874b9beb4cuda3std3__48in_placeE,(_ZN34_INTERNAL_3551c178_4_k_cu_874b9beb4cuda3std6ranges3__45__cpo4sizeE - _ZN34_INTERNAL_3551c178_4_k_cu_874b9beb4cuda3std3__48in_placeE)
_ZN34_INTERNAL_3551c178_4_k_cu_874b9beb4cuda3std3__48in_placeE:
	.zero		1
	.type		_ZN34_INTERNAL_3551c178_4_k_cu_874b9beb4cuda3std6ranges3__45__cpo4sizeE,@object
	.size		_ZN34_INTERNAL_3551c178_4_k_cu_874b9beb4cuda3std6ranges3__45__cpo4sizeE,(_ZN34_INTERNAL_3551c178_4_k_cu_874b9beb6thrust24THRUST_300001_SM_1000_NS12placeholders2_2E - _ZN34_INTERNAL_3551c178_4_k_cu_874b9beb4cuda3std6ranges3__45__cpo4sizeE)
_ZN34_INTERNAL_3551c178_4_k_cu_874b9beb4cuda3std6ranges3__45__cpo4sizeE:
	.zero		1
	.type		_ZN34_INTERNAL_3551c178_4_k_cu_874b9beb6thrust24THRUST_300001_SM_1000_NS12placeholders2_2E,@object
	.size		_ZN34_INTERNAL_3551c178_4_k_cu_874b9beb6thrust24THRUST_300001_SM_1000_NS12placeholders2_2E,(_ZN34_INTERNAL_3551c178_4_k_cu_874b9beb4cuda3std3__45__cpo6cbeginE - _ZN34_INTERNAL_3551c178_4_k_cu_874b9beb6thrust24THRUST_300001_SM_1000_NS12placeholders2_2E)
_ZN34_INTERNAL_3551c178_4_k_cu_874b9beb6thrust24THRUST_300001_SM_1000_NS12placeholders2_2E:
	.zero		1
	.type		_ZN34_INTERNAL_3551c178_4_k_cu_874b9beb4cuda3std3__45__cpo6cbeginE,@object
	.size		_ZN34_INTERNAL_3551c178_4_k_cu_874b9beb4cuda3std3__45__cpo6cbeginE,(_ZN34_INTERNAL_3551c178_4_k_cu_874b9beb4cuda3std6ranges3__45__cpo6cbeginE - _ZN34_INTERNAL_3551c178_4_k_cu_874b9beb4cuda3std3__45__cpo6cbeginE)
_ZN34_INTERNAL_3551c178_4_k_cu_874b9beb4cuda3std3__45__cpo6cbeginE:
	.zero		1
	.type		_ZN34_INTERNAL_3551c178_4_k_cu_874b9beb4cuda3std6ranges3__45__cpo6cbeginE,@object
	.size		_ZN34_INTERNAL_3551c178_4_k_cu_874b9beb4cuda3std6ranges3__45__cpo6cbeginE,(_ZN34_INTERNAL_3551c178_4_k_cu_874b9beb6thrust24THRUST_300001_SM_1000_NS12placeholders2_6E - _ZN34_INTERNAL_3551c178_4_k_cu_874b9beb4cuda3std6ranges3__45__cpo6cbeginE)
_ZN34_INTERNAL_3551c178_4_k_cu_874b9beb4cuda3std6ranges3__45__cpo6cbeginE:
	.zero		1
	.type		_ZN34_INTERNAL_3551c178_4_k_cu_874b9beb6thrust24THRUST_300001_SM_1000_NS12placeholders2_6E,@object
	.size		_ZN34_INTERNAL_3551c178_4_k_cu_874b9beb6thrust24THRUST_300001_SM_1000_NS12placeholders2_6E,(_ZN34_INTERNAL_3551c178_4_k_cu_874b9beb4cuda3std3__45__cpo7crbeginE - _ZN34_INTERNAL_3551c178_4_k_cu_874b9beb6thrust24THRUST_300001_SM_1000_NS12placeholders2_6E)
_ZN34_INTERNAL_3551c178_4_k_cu_874b9beb6thrust24THRUST_300001_SM_1000_NS12placeholders2_6E:
	.zero		1
	.type		_ZN34_INTERNAL_3551c178_4_k_cu_874b9beb4cuda3std3__45__cpo7crbeginE,@object
	.size		_ZN34_INTERNAL_3551c178_4_k_cu_874b9beb4cuda3std3__45__cpo7crbeginE,(_ZN34_INTERNAL_3551c178_4_k_cu_874b9beb4cuda3std6ranges3__45__cpo4nextE - _ZN34_INTERNAL_3551c178_4_k_cu_874b9beb4cuda3std3__45__cpo7crbeginE)
_ZN34_INTERNAL_3551c178_4_k_cu_874b9beb4cuda3std3__45__cpo7crbeginE:
	.zero		1
	.type		_ZN34_INTERNAL_3551c178_4_k_cu_874b9beb4cuda3std6ranges3__45__cpo4nextE,@object
	.size		_ZN34_INTERNAL_3551c178_4_k_cu_874b9beb4cuda3std6ranges3__45__cpo4nextE,(_ZN34_INTERNAL_3551c178_4_k_cu_874b9beb4cuda3std6ranges3__45__cpo4swapE - _ZN34_INTERNAL_3551c178_4_k_cu_874b9beb4cuda3std6ranges3__45__cpo4nextE)
_ZN34_INTERNAL_3551c178_4_k_cu_874b9beb4cuda3std6ranges3__45__cpo4nextE:
	.zero		1
	.type		_ZN34_INTERNAL_3551c178_4_k_cu_874b9beb4cuda3std6ranges3__45__cpo4swapE,@object
	.size		_ZN34_INTERNAL_3551c178_4_k_cu_874b9beb4cuda3std6ranges3__45__cpo4swapE,(_ZN34_INTERNAL_3551c178_4_k_cu_874b9beb6thrust24THRUST_300001_SM_1000_NS6system3cpp3parE - _ZN34_INTERNAL_3551c178_4_k_cu_874b9beb4cuda3std6ranges3__45__cpo4swapE)
_ZN34_INTERNAL_3551c178_4_k_cu_874b9beb4cuda3std6ranges3__45__cpo4swapE:
	.zero		1
	.type		_ZN34_INTERNAL_3551c178_4_k_cu_874b9beb6thrust24THRUST_300001_SM_1000_NS6system3cpp3parE,@object
	.size		_ZN34_INTERNAL_3551c178_4_k_cu_874b9beb6thrust24THRUST_300001_SM_1000_NS6system3cpp3parE,(_ZN34_INTERNAL_3551c178_4_k_cu_874b9beb6thrust24THRUST_300001_SM_1000_NS3seqE - _ZN34_INTERNAL_3551c178_4_k_cu_874b9beb6thrust24THRUST_300001_SM_1000_NS6system3cpp3parE)
_ZN34_INTERNAL_3551c178_4_k_cu_874b9beb6thrust24THRUST_300001_SM_1000_NS6system3cpp3parE:
	.zero		1
	.type		_ZN34_INTERNAL_3551c178_4_k_cu_874b9beb6thrust24THRUST_300001_SM_1000_NS3seqE,@object
	.size		_ZN34_INTERNAL_3551c178_4_k_cu_874b9beb6thrust24THRUST_300001_SM_1000_NS3seqE,(_ZN34_INTERNAL_3551c178_4_k_cu_874b9beb4cuda3std3__420unreachable_sentinelE - _ZN34_INTERNAL_3551c178_4_k_cu_874b9beb6thrust24THRUST_300001_SM_1000_NS3seqE)
_ZN34_INTERNAL_3551c178_4_k_cu_874b9beb6thrust24THRUST_300001_SM_1000_NS3seqE:
	.zero		1
	.type		_ZN34_INTERNAL_3551c178_4_k_cu_874b9beb4cuda3std3__420unreachable_sentinelE,@object
	.size		_ZN34_INTERNAL_3551c178_4_k_cu_874b9beb4cuda3std3__420unreachable_sentinelE,(_ZN34_INTERNAL_3551c178_4_k_cu_874b9beb4cuda3std6ranges3__45__cpo5ssizeE - _ZN34_INTERNAL_3551c178_4_k_cu_874b9beb4cuda3std3__420unreachable_sentinelE)
_ZN34_INTERNAL_3551c178_4_k_cu_874b9beb4cuda3std3__420unreachable_sentinelE:
	.zero		1
	.type		_ZN34_INTERNAL_3551c178_4_k_cu_874b9beb4cuda3std6ranges3__45__cpo5ssizeE,@object
	.size		_ZN34_INTERNAL_3551c178_4_k_cu_874b9beb4cuda3std6ranges3__45__cpo5ssizeE,(_ZN34_INTERNAL_3551c178_4_k_cu_874b9beb6thrust24THRUST_300001_SM_1000_NS12placeholders2_3E - _ZN34_INTERNAL_3551c178_4_k_cu_874b9beb4cuda3std6ranges3__45__cpo5ssizeE)
_ZN34_INTERNAL_3551c178_4_k_cu_874b9beb4cuda3std6ranges3__45__cpo5ssizeE:
	.zero		1
	.type		_ZN34_INTERNAL_3551c178_4_k_cu_874b9beb6thrust24THRUST_300001_SM_1000_NS12placeholders2_3E,@object
	.size		_ZN34_INTERNAL_3551c178_4_k_cu_874b9beb6thrust24THRUST_300001_SM_1000_NS12placeholders2_3E,(_ZN34_INTERNAL_3551c178_4_k_cu_874b9beb4cuda3std3__45__cpo4cendE - _ZN34_INTERNAL_3551c178_4_k_cu_874b9beb6thrust24THRUST_300001_SM_1000_NS12placeholders2_3E)
_ZN34_INTERNAL_3551c178_4_k_cu_874b9beb6thrust24THRUST_300001_SM_1000_NS12placeholders2_3E:
	.zero		1
	.type		_ZN34_INTERNAL_3551c178_4_k_cu_874b9beb4cuda3std3__45__cpo4cendE,@object
	.size		_ZN34_INTERNAL_3551c178_4_k_cu_874b9beb4cuda3std3__45__cpo4cendE,(_ZN34_INTERNAL_3551c178_4_k_cu_874b9beb4cuda3std6ranges3__45__cpo4cendE - _ZN34_INTERNAL_3551c178_4_k_cu_874b9beb4cuda3std3__45__cpo4cendE)
_ZN34_INTERNAL_3551c178_4_k_cu_874b9beb4cuda3std3__45__cpo4cendE:
	.zero		1
	.type		_ZN34_INTERNAL_3551c178_4_k_cu_874b9beb4cuda3std6ranges3__45__cpo4cendE,@object
	.size		_ZN34_INTERNAL_3551c178_4_k_cu_874b9beb4cuda3std6ranges3__45__cpo4cendE,(_ZN34_INTERNAL_3551c178_4_k_cu_874b9beb6thrust24THRUST_300001_SM_1000_NS12placeholders2_7E - _ZN34_INTERNAL_3551c178_4_k_cu_874b9beb4cuda3std6ranges3__45__cpo4cendE)
_ZN34_INTERNAL_3551c178_4_k_cu_874b9beb4cuda3std6ranges3__45__cpo4cendE:
	.zero		1
	.type		_ZN34_INTERNAL_3551c178_4_k_cu_874b9beb6thrust24THRUST_300001_SM_1000_NS12placeholders2_7E,@object
	.size		_ZN34_INTERNAL_3551c178_4_k_cu_874b9beb6thrust24THRUST_300001_SM_1000_NS12placeholders2_7E,(_ZN34_INTERNAL_3551c178_4_k_cu_874b9beb4cuda3std3__45__cpo5crendE - _ZN34_INTERNAL_3551c178_4_k_cu_874b9beb6thrust24THRUST_300001_SM_1000_NS12placeholders2_7E)
_ZN34_INTERNAL_3551c178_4_k_cu_874b9beb6thrust24THRUST_300001_SM_1000_NS12placeholders2_7E:
	.zero		1
	.type		_ZN34_INTERNAL_3551c178_4_k_cu_874b9beb4cuda3std3__45__cpo5crendE,@object
	.size		_ZN34_INTERNAL_3551c178_4_k_cu_874b9beb4cuda3std3__45__cpo5crendE,(_ZN34_INTERNAL_3551c178_4_k_cu_874b9beb4cuda3std6ranges3__45__cpo4prevE - _ZN34_INTERNAL_3551c178_4_k_cu_874b9beb4cuda3std3__45__cpo5crendE)
_ZN34_INTERNAL_3551c178_4_k_cu_874b9beb4cuda3std3__45__cpo5crendE:
	.zero		1
	.type		_ZN34_INTERNAL_3551c178_4_k_cu_874b9beb4cuda3std6ranges3__45__cpo4prevE,@object
	.size		_ZN34_INTERNAL_3551c178_4_k_cu_874b9beb4cuda3std6ranges3__45__cpo4prevE,(_ZN34_INTERNAL_3551c178_4_k_cu_874b9beb4cuda3std6ranges3__45__cpo9iter_moveE - _ZN34_INTERNAL_3551c178_4_k_cu_874b9beb4cuda3std6ranges3__45__cpo4prevE)
_ZN34_INTERNAL_3551c178_4_k_cu_874b9beb4cuda3std6ranges3__45__cpo4prevE:
	.zero		1
	.type		_ZN34_INTERNAL_3551c178_4_k_cu_874b9beb4cuda3std6ranges3__45__cpo9iter_moveE,@object
	.size		_ZN34_INTERNAL_3551c178_4_k_cu_874b9beb4cuda3std6ranges3__45__cpo9iter_moveE,(_ZN34_INTERNAL_3551c178_4_k_cu_874b9beb6thrust24THRUST_300001_SM_1000_NS8cuda_cub3parE - _ZN34_INTERNAL_3551c178_4_k_cu_874b9beb4cuda3std6ranges3__45__cpo9iter_moveE)
_ZN34_INTERNAL_3551c178_4_k_cu_874b9beb4cuda3std6ranges3__45__cpo9iter_moveE:
	.zero		1
	.type		_ZN34_INTERNAL_3551c178_4_k_cu_874b9beb6thrust24THRUST_300001_SM_1000_NS8cuda_cub3parE,@object
	.size		_ZN34_INTERNAL_3551c178_4_k_cu_874b9beb6thrust24THRUST_300001_SM_1000_NS8cuda_cub3parE,(_ZN34_INTERNAL_3551c178_4_k_cu_874b9beb6thrust24THRUST_300001_SM_1000_NS12placeholders2_9E - _ZN34_INTERNAL_3551c178_4_k_cu_874b9beb6thrust24THRUST_300001_SM_1000_NS8cuda_cub3parE)
_ZN34_INTERNAL_3551c178_4_k_cu_874b9beb6thrust24THRUST_300001_SM_1000_NS8cuda_cub3parE:
	.zero		1
	.type		_ZN34_INTERNAL_3551c178_4_k_cu_874b9beb6thrust24THRUST_300001_SM_1000_NS12placeholders2_9E,@object
	.size		_ZN34_INTERNAL_3551c178_4_k_cu_874b9beb6thrust24THRUST_300001_SM_1000_NS12placeholders2_9E,(_ZN34_INTERNAL_3551c178_4_k_cu_874b9beb4cuda3std3__419piecewise_constructE - _ZN34_INTERNAL_3551c178_4_k_cu_874b9beb6thrust24THRUST_300001_SM_1000_NS12placeholders2_9E)
_ZN34_INTERNAL_3551c178_4_k_cu_874b9beb6thrust24THRUST_300001_SM_1000_NS12placeholders2_9E:
	.zero		1
	.type		_ZN34_INTERNAL_3551c178_4_k_cu_874b9beb4cuda3std3__419piecewise_constructE,@object
	.size		_ZN34_INTERNAL_3551c178_4_k_cu_874b9beb4cuda3std3__419piecewise_constructE,(_ZN34_INTERNAL_3551c178_4_k_cu_874b9beb4cuda3std6ranges3__45__cpo5cdataE - _ZN34_INTERNAL_3551c178_4_k_cu_874b9beb4cuda3std3__419piecewise_constructE)
_ZN34_INTERNAL_3551c178_4_k_cu_874b9beb4cuda3std3__419piecewise_constructE:
	.zero		1
	.type		_ZN34_INTERNAL_3551c178_4_k_cu_874b9beb4cuda3std6ranges3__45__cpo5cdataE,@object
	.size		_ZN34_INTERNAL_3551c178_4_k_cu_874b9beb4cuda3std6ranges3__45__cpo5cdataE,(_ZN34_INTERNAL_3551c178_4_k_cu_874b9beb6thrust24THRUST_300001_SM_1000_NS12placeholders2_1E - _ZN34_INTERNAL_3551c178_4_k_cu_874b9beb4cuda3std6ranges3__45__cpo5cdataE)
_ZN34_INTERNAL_3551c178_4_k_cu_874b9beb4cuda3std6ranges3__45__cpo5cdataE:
	.zero		1
	.type		_ZN34_INTERNAL_3551c178_4_k_cu_874b9beb6thrust24THRUST_300001_SM_1000_NS12placeholders2_1E,@object
	.size		_ZN34_INTERNAL_3551c178_4_k_cu_874b9beb6thrust24THRUST_300001_SM_1000_NS12placeholders2_1E,(_ZN34_INTERNAL_3551c178_4_k_cu_874b9beb4cuda3std3__45__cpo3endE - _ZN34_INTERNAL_3551c178_4_k_cu_874b9beb6thrust24THRUST_300001_SM_1000_NS12placeholders2_1E)
_ZN34_INTERNAL_3551c178_4_k_cu_874b9beb6thrust24THRUST_300001_SM_1000_NS12placeholders2_1E:
	.zero		1
	.type		_ZN34_INTERNAL_3551c178_4_k_cu_874b9beb4cuda3std3__45__cpo3endE,@object
	.size		_ZN34_INTERNAL_3551c178_4_k_cu_874b9beb4cuda3std3__45__cpo3endE,(_ZN34_INTERNAL_3551c178_4_k_cu_874b9beb4cuda3std6ranges3__45__cpo3endE - _ZN34_INTERNAL_3551c178_4_k_cu_874b9beb4cuda3std3__45__cpo3endE)
_ZN34_INTERNAL_3551c178_4_k_cu_874b9beb4cuda3std3__45__cpo3endE:
	.zero		1
	.type		_ZN34_INTERNAL_3551c178_4_k_cu_874b9beb4cuda3std6ranges3__45__cpo3endE,@object
	.size		_ZN34_INTERNAL_3551c178_4_k_cu_874b9beb4cuda3std6ranges3__45__cpo3endE,(_ZN34_INTERNAL_3551c178_4_k_cu_874b9beb6thrust24THRUST_300001_SM_1000_NS12placeholders2_5E - _ZN34_INTERNAL_3551c178_4_k_cu_874b9beb4cuda3std6ranges3__45__cpo3endE)
_ZN34_INTERNAL_3551c178_4_k_cu_874b9beb4cuda3std6ranges3__45__cpo3endE:
	.zero		1
	.type		_ZN34_INTERNAL_3551c178_4_k_cu_874b9beb6thrust24THRUST_300001_SM_1000_NS12placeholders2_5E,@object
	.size		_ZN34_INTERNAL_3551c178_4_k_cu_874b9beb6thrust24THRUST_300001_SM_1000_NS12placeholders2_5E,(_ZN34_INTERNAL_3551c178_4_k_cu_874b9beb4cuda3std3__45__cpo4rendE - _ZN34_INTERNAL_3551c178_4_k_cu_874b9beb6thrust24THRUST_300001_SM_1000_NS12placeholders2_5E)
_ZN34_INTERNAL_3551c178_4_k_cu_874b9beb6thrust24THRUST_300001_SM_1000_NS12placeholders2_5E:
	.zero		1
	.type		_ZN34_INTERNAL_3551c178_4_k_cu_874b9beb4cuda3std3__45__cpo4rendE,@object
	.size		_ZN34_INTERNAL_3551c178_4_k_cu_874b9beb4cuda3std3__45__cpo4rendE,(_ZN34_INTERNAL_3551c178_4_k_cu_874b9beb4cuda3std6ranges3__45__cpo9iter_swapE - _ZN34_INTERNAL_3551c178_4_k_cu_874b9beb4cuda3std3__45__cpo4rendE)
_ZN34_INTERNAL_3551c178_4_k_cu_874b9beb4cuda3std3__45__cpo4rendE:
	.zero		1
	.type		_ZN34_INTERNAL_3551c178_4_k_cu_874b9beb4cuda3std6ranges3__45__cpo9iter_swapE,@object
	.size		_ZN34_INTERNAL_3551c178_4_k_cu_874b9beb4cuda3std6ranges3__45__cpo9iter_swapE,(_ZN34_INTERNAL_3551c178_4_k_cu_874b9beb4cuda3std3__48unexpectE - _ZN34_INTERNAL_3551c178_4_k_cu_874b9beb4cuda3std6ranges3__45__cpo9iter_swapE)
_ZN34_INTERNAL_3551c178_4_k_cu_874b9beb4cuda3std6ranges3__45__cpo9iter_swapE:
	.zero		1
	.type		_ZN34_INTERNAL_3551c178_4_k_cu_874b9beb4cuda3std3__48unexpectE,@object
	.size		_ZN34_INTERNAL_3551c178_4_k_cu_874b9beb4cuda3std3__48unexpectE,(_ZN34_INTERNAL_3551c178_4_k_cu_874b9beb6thrust24THRUST_300001_SM_1000_NS6system6detail10sequential3seqE - _ZN34_INTERNAL_3551c178_4_k_cu_874b9beb4cuda3std3__48unexpectE)
_ZN34_INTERNAL_3551c178_4_k_cu_874b9beb4cuda3std3__48unexpectE:
	.zero		1
	.type		_ZN34_INTERNAL_3551c178_4_k_cu_874b9beb6thrust24THRUST_300001_SM_1000_NS6system6detail10sequential3seqE,@object
	.size		_ZN34_INTERNAL_3551c178_4_k_cu_874b9beb6thrust24THRUST_300001_SM_1000_NS6system6detail10sequential3seqE,(.L_29 - _ZN34_INTERNAL_3551c178_4_k_cu_874b9beb6thrust24THRUST_300001_SM_1000_NS6system6detail10sequential3seqE)
_ZN34_INTERNAL_3551c178_4_k_cu_874b9beb6thrust24THRUST_300001_SM_1000_NS6system6detail10sequential3seqE:
	.zero		1
.L_29:


//--------------------- .nv.constant0._ZN3cub18CUB_300001_SM_10006detail8for_each13static_kernelINS2_12policy_hub_t12policy_500_tEmN6thrust24THRUST_300001_SM_1000_NS8cuda_cub20__uninitialized_fill7functorINS7_10device_ptrIjEEjEEEEvT0_T1_ --------------------------
	.section	.nv.constant0._ZN3cub18CUB_300001_SM_10006detail8for_each13static_kernelINS2_12policy_hub_t12policy_500_tEmN6thrust24THRUST_300001_SM_1000_NS8cuda_cub20__uninitialized_fill7functorINS7_10device_ptrIjEEjEEEEvT0_T1_,"a",@progbits
	.sectionflags	@""
	.align	4
.nv.constant0._ZN3cub18CUB_300001_SM_10006detail8for_each13static_kernelINS2_12policy_hub_t12policy_500_tEmN6thrust24THRUST_300001_SM_1000_NS8cuda_cub20__uninitialized_fill7functorINS7_10device_ptrIjEEjEEEEvT0_T1_:
	.zero		920


//--------------------- .nv.constant0._ZN3cub18CUB_300001_SM_10006detail8for_each13static_kernelINS2_12policy_hub_t12policy_500_tEmN6thrust24THRUST_300001_SM_1000_NS8cuda_cub20__uninitialized_fill7functorINS7_10device_ptrIsEEsEEEEvT0_T1_ --------------------------
	.section	.nv.constant0._ZN3cub18CUB_300001_SM_10006detail8for_each13static_kernelINS2_12policy_hub_t12policy_500_tEmN6thrust24THRUST_300001_SM_1000_NS8cuda_cub20__uninitialized_fill7functorINS7_10device_ptrIsEEsEEEEvT0_T1_,"a",@progbits
	.sectionflags	@""
	.align	4
.nv.constant0._ZN3cub18CUB_300001_SM_10006detail8for_each13static_kernelINS2_12policy_hub_t12policy_500_tEmN6thrust24THRUST_300001_SM_1000_NS8cuda_cub20__uninitialized_fill7functorINS7_10device_ptrIsEEsEEEEvT0_T1_:
	.zero		920


//--------------------- .nv.constant0._ZN3cub18CUB_300001_SM_10006detail11EmptyKernelIvEEvv --------------------------
	.section	.nv.constant0._ZN3cub18CUB_300001_SM_10006detail11EmptyKernelIvEEvv,"a",@progbits
	.sectionflags	@""
	.align	4
.nv.constant0._ZN3cub18CUB_300001_SM_10006detail11EmptyKernelIvEEvv:
	.zero		896


//--------------------- .nv.constant0._Z7diffSumPsS_Pjii --------------------------
	.section	.nv.constant0._Z7diffSumPsS_Pjii,"a",@progbits
	.sectionflags	@""
	.align	4
.nv.constant0._Z7diffSumPsS_Pjii:
	.zero		928


//--------------------- SYMBOLS --------------------------

	.type		.nv.reservedSmem.offset0,@object
	.size		.nv.reservedSmem.offset0,0x4
